//
// Generated by NVIDIA NVVM Compiler
//
// Compiler Build ID: CL-36424714
// Cuda compilation tools, release 13.0, V13.0.88
// Based on NVVM 20.0.0
//

.version 9.0
.target sm_100
.address_size 64

	// .globl	_Z23kogge_stone_scan_kernelILi512EEvPKfPfiS2_
// _ZZ23kogge_stone_scan_kernelILi512EEvPKfPfiS2_E4smem has been demoted
// _ZZ37kogge_stone_scan_double_buffer_kernelILi512EEvPKfPfiS2_E4smem has been demoted
// _ZZ22brent_kung_scan_kernelILi512EEvPKfPfiS2_E4smem has been demoted
// _ZZ32brent_kung_scan_optimized_kernelILi512EEvPKfPfiS2_E4smem has been demoted

.visible .entry _Z23kogge_stone_scan_kernelILi512EEvPKfPfiS2_(
	.param .u64 .ptr .align 1 _Z23kogge_stone_scan_kernelILi512EEvPKfPfiS2__param_0,
	.param .u64 .ptr .align 1 _Z23kogge_stone_scan_kernelILi512EEvPKfPfiS2__param_1,
	.param .u32 _Z23kogge_stone_scan_kernelILi512EEvPKfPfiS2__param_2,
	.param .u64 .ptr .align 1 _Z23kogge_stone_scan_kernelILi512EEvPKfPfiS2__param_3
)
{
	.reg .pred 	%p<24>;
	.reg .b32 	%r<10>;
	.reg .b32 	%f<58>;
	.reg .b64 	%rd<13>;
	// demoted variable
	.shared .align 4 .b8 _ZZ23kogge_stone_scan_kernelILi512EEvPKfPfiS2_E4smem[2048];
	ld.param.u64 	%rd1, [_Z23kogge_stone_scan_kernelILi512EEvPKfPfiS2__param_0];
	ld.param.u64 	%rd2, [_Z23kogge_stone_scan_kernelILi512EEvPKfPfiS2__param_1];
	ld.param.u32 	%r5, [_Z23kogge_stone_scan_kernelILi512EEvPKfPfiS2__param_2];
	ld.param.u64 	%rd3, [_Z23kogge_stone_scan_kernelILi512EEvPKfPfiS2__param_3];
	mov.u32 	%r1, %tid.x;
	mov.u32 	%r6, %ntid.x;
	mov.u32 	%r2, %ctaid.x;
	mad.lo.s32 	%r3, %r6, %r2, %r1;
	setp.ge.s32 	%p1, %r3, %r5;
	shl.b32 	%r7, %r1, 2;
	mov.u32 	%r8, _ZZ23kogge_stone_scan_kernelILi512EEvPKfPfiS2_E4smem;
	add.s32 	%r4, %r8, %r7;
	@%p1 bra 	$L__BB0_2;
	cvta.to.global.u64 	%rd4, %rd1;
	mul.wide.s32 	%rd5, %r3, 4;
	add.s64 	%rd6, %rd4, %rd5;
	ld.global.f32 	%f19, [%rd6];
	st.shared.f32 	[%r4], %f19;
	bra.uni 	$L__BB0_3;
$L__BB0_2:
	mov.b32 	%r9, 0;
	st.shared.u32 	[%r4], %r9;
$L__BB0_3:
	bar.sync 	0;
	setp.eq.s32 	%p2, %r1, 0;
	mov.f32 	%f49, 0f00000000;
	@%p2 bra 	$L__BB0_5;
	ld.shared.f32 	%f21, [%r4];
	ld.shared.f32 	%f22, [%r4+-4];
	add.f32 	%f49, %f21, %f22;
$L__BB0_5:
	setp.eq.s32 	%p3, %r1, 0;
	bar.sync 	0;
	@%p3 bra 	$L__BB0_7;
	st.shared.f32 	[%r4], %f49;
$L__BB0_7:
	bar.sync 	0;
	setp.lt.u32 	%p4, %r1, 2;
	mov.f32 	%f50, 0f00000000;
	@%p4 bra 	$L__BB0_9;
	ld.shared.f32 	%f24, [%r4];
	ld.shared.f32 	%f25, [%r4+-8];
	add.f32 	%f50, %f24, %f25;
$L__BB0_9:
	setp.lt.u32 	%p5, %r1, 2;
	bar.sync 	0;
	@%p5 bra 	$L__BB0_11;
	st.shared.f32 	[%r4], %f50;
$L__BB0_11:
	bar.sync 	0;
	setp.lt.u32 	%p6, %r1, 4;
	mov.f32 	%f51, 0f00000000;
	@%p6 bra 	$L__BB0_13;
	ld.shared.f32 	%f27, [%r4];
	ld.shared.f32 	%f28, [%r4+-16];
	add.f32 	%f51, %f27, %f28;
$L__BB0_13:
	setp.lt.u32 	%p7, %r1, 4;
	bar.sync 	0;
	@%p7 bra 	$L__BB0_15;
	st.shared.f32 	[%r4], %f51;
$L__BB0_15:
	bar.sync 	0;
	setp.lt.u32 	%p8, %r1, 8;
	mov.f32 	%f52, 0f00000000;
	@%p8 bra 	$L__BB0_17;
	ld.shared.f32 	%f30, [%r4];
	ld.shared.f32 	%f31, [%r4+-32];
	add.f32 	%f52, %f30, %f31;
$L__BB0_17:
	setp.lt.u32 	%p9, %r1, 8;
	bar.sync 	0;
	@%p9 bra 	$L__BB0_19;
	st.shared.f32 	[%r4], %f52;
$L__BB0_19:
	bar.sync 	0;
	setp.lt.u32 	%p10, %r1, 16;
	mov.f32 	%f53, 0f00000000;
	@%p10 bra 	$L__BB0_21;
	ld.shared.f32 	%f33, [%r4];
	ld.shared.f32 	%f34, [%r4+-64];
	add.f32 	%f53, %f33, %f34;
$L__BB0_21:
	setp.lt.u32 	%p11, %r1, 16;
	bar.sync 	0;
	@%p11 bra 	$L__BB0_23;
	st.shared.f32 	[%r4], %f53;
$L__BB0_23:
	bar.sync 	0;
	setp.lt.u32 	%p12, %r1, 32;
	mov.f32 	%f54, 0f00000000;
	@%p12 bra 	$L__BB0_25;
	ld.shared.f32 	%f36, [%r4];
	ld.shared.f32 	%f37, [%r4+-128];
	add.f32 	%f54, %f36, %f37;
$L__BB0_25:
	setp.lt.u32 	%p13, %r1, 32;
	bar.sync 	0;
	@%p13 bra 	$L__BB0_27;
	st.shared.f32 	[%r4], %f54;
$L__BB0_27:
	bar.sync 	0;
	setp.lt.u32 	%p14, %r1, 64;
	mov.f32 	%f55, 0f00000000;
	@%p14 bra 	$L__BB0_29;
	ld.shared.f32 	%f39, [%r4];
	ld.shared.f32 	%f40, [%r4+-256];
	add.f32 	%f55, %f39, %f40;
$L__BB0_29:
	setp.lt.u32 	%p15, %r1, 64;
	bar.sync 	0;
	@%p15 bra 	$L__BB0_31;
	st.shared.f32 	[%r4], %f55;
$L__BB0_31:
	bar.sync 	0;
	setp.lt.u32 	%p16, %r1, 128;
	mov.f32 	%f56, 0f00000000;
	@%p16 bra 	$L__BB0_33;
	ld.shared.f32 	%f42, [%r4];
	ld.shared.f32 	%f43, [%r4+-512];
	add.f32 	%f56, %f42, %f43;
$L__BB0_33:
	setp.lt.u32 	%p17, %r1, 128;
	bar.sync 	0;
	@%p17 bra 	$L__BB0_35;
	st.shared.f32 	[%r4], %f56;
$L__BB0_35:
	bar.sync 	0;
	setp.lt.u32 	%p18, %r1, 256;
	mov.f32 	%f57, 0f00000000;
	@%p18 bra 	$L__BB0_37;
	ld.shared.f32 	%f45, [%r4];
	ld.shared.f32 	%f46, [%r4+-1024];
	add.f32 	%f57, %f45, %f46;
$L__BB0_37:
	setp.lt.u32 	%p19, %r1, 256;
	bar.sync 	0;
	@%p19 bra 	$L__BB0_39;
	st.shared.f32 	[%r4], %f57;
$L__BB0_39:
	setp.ge.s32 	%p20, %r3, %r5;
	bar.sync 	0;
	@%p20 bra 	$L__BB0_41;
	ld.shared.f32 	%f47, [%r4];
	cvta.to.global.u64 	%rd7, %rd2;
	mul.wide.s32 	%rd8, %r3, 4;
	add.s64 	%rd9, %rd7, %rd8;
	st.global.f32 	[%rd9], %f47;
$L__BB0_41:
	setp.eq.s64 	%p21, %rd3, 0;
	setp.ne.s32 	%p22, %r1, 511;
	or.pred  	%p23, %p22, %p21;
	@%p23 bra 	$L__BB0_43;
	ld.shared.f32 	%f48, [_ZZ23kogge_stone_scan_kernelILi512EEvPKfPfiS2_E4smem+2044];
	cvta.to.global.u64 	%rd10, %rd3;
	mul.wide.u32 	%rd11, %r2, 4;
	add.s64 	%rd12, %rd10, %rd11;
	st.global.f32 	[%rd12], %f48;
$L__BB0_43:
	ret;

}
	// .globl	_Z37kogge_stone_scan_double_buffer_kernelILi512EEvPKfPfiS2_
.visible .entry _Z37kogge_stone_scan_double_buffer_kernelILi512EEvPKfPfiS2_(
	.param .u64 .ptr .align 1 _Z37kogge_stone_scan_double_buffer_kernelILi512EEvPKfPfiS2__param_0,
	.param .u64 .ptr .align 1 _Z37kogge_stone_scan_double_buffer_kernelILi512EEvPKfPfiS2__param_1,
	.param .u32 _Z37kogge_stone_scan_double_buffer_kernelILi512EEvPKfPfiS2__param_2,
	.param .u64 .ptr .align 1 _Z37kogge_stone_scan_double_buffer_kernelILi512EEvPKfPfiS2__param_3
)
{
	.reg .pred 	%p<15>;
	.reg .b32 	%r<9>;
	.reg .b32 	%f<61>;
	.reg .b64 	%rd<13>;
	// demoted variable
	.shared .align 4 .b8 _ZZ37kogge_stone_scan_double_buffer_kernelILi512EEvPKfPfiS2_E4smem[4096];
	ld.param.u64 	%rd1, [_Z37kogge_stone_scan_double_buffer_kernelILi512EEvPKfPfiS2__param_0];
	ld.param.u64 	%rd2, [_Z37kogge_stone_scan_double_buffer_kernelILi512EEvPKfPfiS2__param_1];
	ld.param.u32 	%r5, [_Z37kogge_stone_scan_double_buffer_kernelILi512EEvPKfPfiS2__param_2];
	ld.param.u64 	%rd3, [_Z37kogge_stone_scan_double_buffer_kernelILi512EEvPKfPfiS2__param_3];
	mov.u32 	%r1, %tid.x;
	mov.u32 	%r6, %ntid.x;
	mov.u32 	%r2, %ctaid.x;
	mad.lo.s32 	%r3, %r6, %r2, %r1;
	setp.ge.s32 	%p1, %r3, %r5;
	mov.f32 	%f51, 0f00000000;
	@%p1 bra 	$L__BB1_2;
	cvta.to.global.u64 	%rd4, %rd1;
	mul.wide.s32 	%rd5, %r3, 4;
	add.s64 	%rd6, %rd4, %rd5;
	ld.global.f32 	%f51, [%rd6];
$L__BB1_2:
	shl.b32 	%r7, %r1, 2;
	mov.u32 	%r8, _ZZ37kogge_stone_scan_double_buffer_kernelILi512EEvPKfPfiS2_E4smem;
	add.s32 	%r4, %r8, %r7;
	st.shared.f32 	[%r4], %f51;
	bar.sync 	0;
	setp.eq.s32 	%p2, %r1, 0;
	@%p2 bra 	$L__BB1_4;
	ld.shared.f32 	%f31, [%r4];
	ld.shared.f32 	%f32, [%r4+-4];
	add.f32 	%f52, %f31, %f32;
	bra.uni 	$L__BB1_5;
$L__BB1_4:
	ld.shared.f32 	%f52, [_ZZ37kogge_stone_scan_double_buffer_kernelILi512EEvPKfPfiS2_E4smem];
$L__BB1_5:
	st.shared.f32 	[%r4+2048], %f52;
	bar.sync 	0;
	setp.lt.u32 	%p3, %r1, 2;
	@%p3 bra 	$L__BB1_7;
	ld.shared.f32 	%f33, [%r4+2048];
	ld.shared.f32 	%f34, [%r4+2040];
	add.f32 	%f53, %f33, %f34;
	bra.uni 	$L__BB1_8;
$L__BB1_7:
	ld.shared.f32 	%f53, [%r4+2048];
$L__BB1_8:
	st.shared.f32 	[%r4], %f53;
	bar.sync 	0;
	setp.lt.u32 	%p4, %r1, 4;
	@%p4 bra 	$L__BB1_10;
	ld.shared.f32 	%f35, [%r4];
	ld.shared.f32 	%f36, [%r4+-16];
	add.f32 	%f54, %f35, %f36;
	bra.uni 	$L__BB1_11;
$L__BB1_10:
	ld.shared.f32 	%f54, [%r4];
$L__BB1_11:
	st.shared.f32 	[%r4+2048], %f54;
	bar.sync 	0;
	setp.lt.u32 	%p5, %r1, 8;
	@%p5 bra 	$L__BB1_13;
	ld.shared.f32 	%f37, [%r4+2048];
	ld.shared.f32 	%f38, [%r4+2016];
	add.f32 	%f55, %f37, %f38;
	bra.uni 	$L__BB1_14;
$L__BB1_13:
	ld.shared.f32 	%f55, [%r4+2048];
$L__BB1_14:
	st.shared.f32 	[%r4], %f55;
	bar.sync 	0;
	setp.lt.u32 	%p6, %r1, 16;
	@%p6 bra 	$L__BB1_16;
	ld.shared.f32 	%f39, [%r4];
	ld.shared.f32 	%f40, [%r4+-64];
	add.f32 	%f56, %f39, %f40;
	bra.uni 	$L__BB1_17;
$L__BB1_16:
	ld.shared.f32 	%f56, [%r4];
$L__BB1_17:
	st.shared.f32 	[%r4+2048], %f56;
	bar.sync 	0;
	setp.lt.u32 	%p7, %r1, 32;
	@%p7 bra 	$L__BB1_19;
	ld.shared.f32 	%f41, [%r4+2048];
	ld.shared.f32 	%f42, [%r4+1920];
	add.f32 	%f57, %f41, %f42;
	bra.uni 	$L__BB1_20;
$L__BB1_19:
	ld.shared.f32 	%f57, [%r4+2048];
$L__BB1_20:
	st.shared.f32 	[%r4], %f57;
	bar.sync 	0;
	setp.lt.u32 	%p8, %r1, 64;
	@%p8 bra 	$L__BB1_22;
	ld.shared.f32 	%f43, [%r4];
	ld.shared.f32 	%f44, [%r4+-256];
	add.f32 	%f58, %f43, %f44;
	bra.uni 	$L__BB1_23;
$L__BB1_22:
	ld.shared.f32 	%f58, [%r4];
$L__BB1_23:
	st.shared.f32 	[%r4+2048], %f58;
	bar.sync 	0;
	setp.lt.u32 	%p9, %r1, 128;
	@%p9 bra 	$L__BB1_25;
	ld.shared.f32 	%f45, [%r4+2048];
	ld.shared.f32 	%f46, [%r4+1536];
	add.f32 	%f59, %f45, %f46;
	bra.uni 	$L__BB1_26;
$L__BB1_25:
	ld.shared.f32 	%f59, [%r4+2048];
$L__BB1_26:
	st.shared.f32 	[%r4], %f59;
	bar.sync 	0;
	setp.lt.u32 	%p10, %r1, 256;
	@%p10 bra 	$L__BB1_28;
	ld.shared.f32 	%f47, [%r4];
	ld.shared.f32 	%f48, [%r4+-1024];
	add.f32 	%f60, %f47, %f48;
	bra.uni 	$L__BB1_29;
$L__BB1_28:
	ld.shared.f32 	%f60, [%r4];
$L__BB1_29:
	setp.ge.s32 	%p11, %r3, %r5;
	st.shared.f32 	[%r4+2048], %f60;
	bar.sync 	0;
	@%p11 bra 	$L__BB1_31;
	ld.shared.f32 	%f49, [%r4+2048];
	cvta.to.global.u64 	%rd7, %rd2;
	mul.wide.s32 	%rd8, %r3, 4;
	add.s64 	%rd9, %rd7, %rd8;
	st.global.f32 	[%rd9], %f49;
$L__BB1_31:
	setp.eq.s64 	%p12, %rd3, 0;
	setp.ne.s32 	%p13, %r1, 511;
	or.pred  	%p14, %p13, %p12;
	@%p14 bra 	$L__BB1_33;
	ld.shared.f32 	%f50, [_ZZ37kogge_stone_scan_double_buffer_kernelILi512EEvPKfPfiS2_E4smem+4092];
	cvta.to.global.u64 	%rd10, %rd3;
	mul.wide.u32 	%rd11, %r2, 4;
	add.s64 	%rd12, %rd10, %rd11;
	st.global.f32 	[%rd12], %f50;
$L__BB1_33:
	ret;

}
	// .globl	_Z22brent_kung_scan_kernelILi512EEvPKfPfiS2_
.visible .entry _Z22brent_kung_scan_kernelILi512EEvPKfPfiS2_(
	.param .u64 .ptr .align 1 _Z22brent_kung_scan_kernelILi512EEvPKfPfiS2__param_0,
	.param .u64 .ptr .align 1 _Z22brent_kung_scan_kernelILi512EEvPKfPfiS2__param_1,
	.param .u32 _Z22brent_kung_scan_kernelILi512EEvPKfPfiS2__param_2,
	.param .u64 .ptr .align 1 _Z22brent_kung_scan_kernelILi512EEvPKfPfiS2__param_3
)
{
	.reg .pred 	%p<23>;
	.reg .b32 	%r<51>;
	.reg .b32 	%f<58>;
	.reg .b64 	%rd<13>;
	// demoted variable
	.shared .align 4 .b8 _ZZ22brent_kung_scan_kernelILi512EEvPKfPfiS2_E4smem[2048];
	ld.param.u64 	%rd1, [_Z22brent_kung_scan_kernelILi512EEvPKfPfiS2__param_0];
	ld.param.u64 	%rd2, [_Z22brent_kung_scan_kernelILi512EEvPKfPfiS2__param_1];
	ld.param.u32 	%r7, [_Z22brent_kung_scan_kernelILi512EEvPKfPfiS2__param_2];
	ld.param.u64 	%rd3, [_Z22brent_kung_scan_kernelILi512EEvPKfPfiS2__param_3];
	mov.u32 	%r1, %tid.x;
	mov.u32 	%r8, %ntid.x;
	mov.u32 	%r2, %ctaid.x;
	mad.lo.s32 	%r3, %r8, %r2, %r1;
	setp.ge.s32 	%p1, %r3, %r7;
	mov.f32 	%f57, 0f00000000;
	@%p1 bra 	$L__BB2_2;
	cvta.to.global.u64 	%rd4, %rd1;
	mul.wide.s32 	%rd5, %r3, 4;
	add.s64 	%rd6, %rd4, %rd5;
	ld.global.f32 	%f57, [%rd6];
$L__BB2_2:
	shl.b32 	%r9, %r1, 2;
	mov.u32 	%r10, _ZZ22brent_kung_scan_kernelILi512EEvPKfPfiS2_E4smem;
	add.s32 	%r4, %r10, %r9;
	st.shared.f32 	[%r4], %f57;
	bar.sync 	0;
	shl.b32 	%r11, %r1, 1;
	add.s32 	%r5, %r11, 2;
	setp.gt.u32 	%p2, %r1, 255;
	add.s32 	%r6, %r4, %r9;
	@%p2 bra 	$L__BB2_4;
	ld.shared.f32 	%f4, [%r6];
	ld.shared.f32 	%f5, [%r6+4];
	add.f32 	%f6, %f4, %f5;
	st.shared.f32 	[%r6+4], %f6;
$L__BB2_4:
	bar.sync 	0;
	setp.gt.u32 	%p3, %r1, 127;
	@%p3 bra 	$L__BB2_6;
	shl.b32 	%r12, %r5, 3;
	add.s32 	%r14, %r10, %r12;
	ld.shared.f32 	%f7, [%r14+-12];
	ld.shared.f32 	%f8, [%r14+-4];
	add.f32 	%f9, %f7, %f8;
	st.shared.f32 	[%r14+-4], %f9;
$L__BB2_6:
	bar.sync 	0;
	setp.gt.u32 	%p4, %r1, 63;
	@%p4 bra 	$L__BB2_8;
	shl.b32 	%r15, %r5, 4;
	add.s32 	%r17, %r10, %r15;
	ld.shared.f32 	%f10, [%r17+-20];
	ld.shared.f32 	%f11, [%r17+-4];
	add.f32 	%f12, %f10, %f11;
	st.shared.f32 	[%r17+-4], %f12;
$L__BB2_8:
	bar.sync 	0;
	setp.gt.u32 	%p5, %r1, 31;
	@%p5 bra 	$L__BB2_10;
	shl.b32 	%r18, %r5, 5;
	add.s32 	%r20, %r10, %r18;
	ld.shared.f32 	%f13, [%r20+-36];
	ld.shared.f32 	%f14, [%r20+-4];
	add.f32 	%f15, %f13, %f14;
	st.shared.f32 	[%r20+-4], %f15;
$L__BB2_10:
	bar.sync 	0;
	setp.gt.u32 	%p6, %r1, 15;
	@%p6 bra 	$L__BB2_12;
	shl.b32 	%r21, %r5, 6;
	add.s32 	%r23, %r10, %r21;
	ld.shared.f32 	%f16, [%r23+-68];
	ld.shared.f32 	%f17, [%r23+-4];
	add.f32 	%f18, %f16, %f17;
	st.shared.f32 	[%r23+-4], %f18;
$L__BB2_12:
	bar.sync 	0;
	setp.gt.u32 	%p7, %r1, 7;
	@%p7 bra 	$L__BB2_14;
	shl.b32 	%r24, %r5, 7;
	add.s32 	%r26, %r10, %r24;
	ld.shared.f32 	%f19, [%r26+-132];
	ld.shared.f32 	%f20, [%r26+-4];
	add.f32 	%f21, %f19, %f20;
	st.shared.f32 	[%r26+-4], %f21;
$L__BB2_14:
	bar.sync 	0;
	setp.gt.u32 	%p8, %r1, 3;
	@%p8 bra 	$L__BB2_16;
	shl.b32 	%r27, %r5, 8;
	add.s32 	%r29, %r10, %r27;
	ld.shared.f32 	%f22, [%r29+-260];
	ld.shared.f32 	%f23, [%r29+-4];
	add.f32 	%f24, %f22, %f23;
	st.shared.f32 	[%r29+-4], %f24;
$L__BB2_16:
	bar.sync 	0;
	setp.gt.u32 	%p9, %r1, 1;
	@%p9 bra 	$L__BB2_18;
	shl.b32 	%r30, %r5, 9;
	add.s32 	%r32, %r10, %r30;
	ld.shared.f32 	%f25, [%r32+-516];
	ld.shared.f32 	%f26, [%r32+-4];
	add.f32 	%f27, %f25, %f26;
	st.shared.f32 	[%r32+-4], %f27;
$L__BB2_18:
	bar.sync 	0;
	setp.ne.s32 	%p10, %r1, 0;
	@%p10 bra 	$L__BB2_20;
	ld.shared.f32 	%f28, [_ZZ22brent_kung_scan_kernelILi512EEvPKfPfiS2_E4smem+1020];
	ld.shared.f32 	%f29, [_ZZ22brent_kung_scan_kernelILi512EEvPKfPfiS2_E4smem+2044];
	add.f32 	%f30, %f28, %f29;
	st.shared.f32 	[_ZZ22brent_kung_scan_kernelILi512EEvPKfPfiS2_E4smem+2044], %f30;
$L__BB2_20:
	setp.ne.s32 	%p11, %r1, 0;
	bar.sync 	0;
	@%p11 bra 	$L__BB2_22;
	ld.shared.f32 	%f31, [_ZZ22brent_kung_scan_kernelILi512EEvPKfPfiS2_E4smem+1020];
	ld.shared.f32 	%f32, [_ZZ22brent_kung_scan_kernelILi512EEvPKfPfiS2_E4smem+1532];
	add.f32 	%f33, %f31, %f32;
	st.shared.f32 	[_ZZ22brent_kung_scan_kernelILi512EEvPKfPfiS2_E4smem+1532], %f33;
$L__BB2_22:
	bar.sync 	0;
	setp.gt.u32 	%p12, %r1, 2;
	@%p12 bra 	$L__BB2_24;
	shl.b32 	%r33, %r5, 8;
	add.s32 	%r35, %r10, %r33;
	ld.shared.f32 	%f34, [%r35+-4];
	ld.shared.f32 	%f35, [%r35+252];
	add.f32 	%f36, %f34, %f35;
	st.shared.f32 	[%r35+252], %f36;
$L__BB2_24:
	bar.sync 	0;
	setp.gt.u32 	%p13, %r1, 6;
	@%p13 bra 	$L__BB2_26;
	shl.b32 	%r36, %r5, 7;
	add.s32 	%r38, %r10, %r36;
	ld.shared.f32 	%f37, [%r38+-4];
	ld.shared.f32 	%f38, [%r38+124];
	add.f32 	%f39, %f37, %f38;
	st.shared.f32 	[%r38+124], %f39;
$L__BB2_26:
	bar.sync 	0;
	setp.gt.u32 	%p14, %r1, 14;
	@%p14 bra 	$L__BB2_28;
	shl.b32 	%r39, %r5, 6;
	add.s32 	%r41, %r10, %r39;
	ld.shared.f32 	%f40, [%r41+-4];
	ld.shared.f32 	%f41, [%r41+60];
	add.f32 	%f42, %f40, %f41;
	st.shared.f32 	[%r41+60], %f42;
$L__BB2_28:
	bar.sync 	0;
	setp.gt.u32 	%p15, %r1, 30;
	@%p15 bra 	$L__BB2_30;
	shl.b32 	%r42, %r5, 5;
	add.s32 	%r44, %r10, %r42;
	ld.shared.f32 	%f43, [%r44+-4];
	ld.shared.f32 	%f44, [%r44+28];
	add.f32 	%f45, %f43, %f44;
	st.shared.f32 	[%r44+28], %f45;
$L__BB2_30:
	bar.sync 	0;
	setp.gt.u32 	%p16, %r1, 62;
	@%p16 bra 	$L__BB2_32;
	shl.b32 	%r45, %r5, 4;
	add.s32 	%r47, %r10, %r45;
	ld.shared.f32 	%f46, [%r47+-4];
	ld.shared.f32 	%f47, [%r47+12];
	add.f32 	%f48, %f46, %f47;
	st.shared.f32 	[%r47+12], %f48;
$L__BB2_32:
	bar.sync 	0;
	setp.gt.u32 	%p17, %r1, 126;
	@%p17 bra 	$L__BB2_34;
	shl.b32 	%r48, %r5, 3;
	add.s32 	%r50, %r10, %r48;
	ld.shared.f32 	%f49, [%r50+-4];
	ld.shared.f32 	%f50, [%r50+4];
	add.f32 	%f51, %f49, %f50;
	st.shared.f32 	[%r50+4], %f51;
$L__BB2_34:
	bar.sync 	0;
	setp.gt.u32 	%p18, %r1, 254;
	@%p18 bra 	$L__BB2_36;
	ld.shared.f32 	%f52, [%r6+4];
	ld.shared.f32 	%f53, [%r6+8];
	add.f32 	%f54, %f52, %f53;
	st.shared.f32 	[%r6+8], %f54;
$L__BB2_36:
	setp.ge.s32 	%p19, %r3, %r7;
	bar.sync 	0;
	@%p19 bra 	$L__BB2_38;
	ld.shared.f32 	%f55, [%r4];
	cvta.to.global.u64 	%rd7, %rd2;
	mul.wide.s32 	%rd8, %r3, 4;
	add.s64 	%rd9, %rd7, %rd8;
	st.global.f32 	[%rd9], %f55;
$L__BB2_38:
	setp.eq.s64 	%p20, %rd3, 0;
	setp.ne.s32 	%p21, %r1, 511;
	or.pred  	%p22, %p21, %p20;
	@%p22 bra 	$L__BB2_40;
	ld.shared.f32 	%f56, [_ZZ22brent_kung_scan_kernelILi512EEvPKfPfiS2_E4smem+2044];
	cvta.to.global.u64 	%rd10, %rd3;
	mul.wide.u32 	%rd11, %r2, 4;
	add.s64 	%rd12, %rd10, %rd11;
	st.global.f32 	[%rd12], %f56;
$L__BB2_40:
	ret;

}
	// .globl	_Z32brent_kung_scan_optimized_kernelILi512EEvPKfPfiS2_
.visible .entry _Z32brent_kung_scan_optimized_kernelILi512EEvPKfPfiS2_(
	.param .u64 .ptr .align 1 _Z32brent_kung_scan_optimized_kernelILi512EEvPKfPfiS2__param_0,
	.param .u64 .ptr .align 1 _Z32brent_kung_scan_optimized_kernelILi512EEvPKfPfiS2__param_1,
	.param .u32 _Z32brent_kung_scan_optimized_kernelILi512EEvPKfPfiS2__param_2,
	.param .u64 .ptr .align 1 _Z32brent_kung_scan_optimized_kernelILi512EEvPKfPfiS2__param_3
)
{
	.reg .pred 	%p<27>;
	.reg .b32 	%r<65>;
	.reg .b32 	%f<63>;
	.reg .b64 	%rd<17>;
	// demoted variable
	.shared .align 4 .b8 _ZZ32brent_kung_scan_optimized_kernelILi512EEvPKfPfiS2_E4smem[4096];
	ld.param.u64 	%rd4, [_Z32brent_kung_scan_optimized_kernelILi512EEvPKfPfiS2__param_0];
	ld.param.u64 	%rd5, [_Z32brent_kung_scan_optimized_kernelILi512EEvPKfPfiS2__param_1];
	ld.param.u32 	%r10, [_Z32brent_kung_scan_optimized_kernelILi512EEvPKfPfiS2__param_2];
	ld.param.u64 	%rd3, [_Z32brent_kung_scan_optimized_kernelILi512EEvPKfPfiS2__param_3];
	cvta.to.global.u64 	%rd1, %rd5;
	cvta.to.global.u64 	%rd2, %rd4;
	mov.u32 	%r1, %tid.x;
	mov.u32 	%r2, %ntid.x;
	mov.u32 	%r3, %ctaid.x;
	mul.lo.s32 	%r11, %r3, %r2;
	shl.b32 	%r12, %r11, 1;
	add.s32 	%r4, %r12, %r1;
	setp.ge.s32 	%p1, %r4, %r10;
	shl.b32 	%r13, %r1, 2;
	mov.u32 	%r14, _ZZ32brent_kung_scan_optimized_kernelILi512EEvPKfPfiS2_E4smem;
	add.s32 	%r5, %r14, %r13;
	@%p1 bra 	$L__BB3_2;
	mul.wide.s32 	%rd6, %r4, 4;
	add.s64 	%rd7, %rd2, %rd6;
	ld.global.f32 	%f1, [%rd7];
	st.shared.f32 	[%r5], %f1;
	bra.uni 	$L__BB3_3;
$L__BB3_2:
	mov.b32 	%r15, 0;
	st.shared.u32 	[%r5], %r15;
$L__BB3_3:
	add.s32 	%r6, %r4, %r2;
	setp.ge.u32 	%p2, %r6, %r10;
	shl.b32 	%r16, %r2, 2;
	add.s32 	%r7, %r5, %r16;
	@%p2 bra 	$L__BB3_5;
	mul.wide.u32 	%rd8, %r6, 4;
	add.s64 	%rd9, %rd2, %rd8;
	ld.global.f32 	%f2, [%rd9];
	st.shared.f32 	[%r7], %f2;
	bra.uni 	$L__BB3_6;
$L__BB3_5:
	mov.b32 	%r17, 0;
	st.shared.u32 	[%r7], %r17;
$L__BB3_6:
	bar.sync 	0;
	shl.b32 	%r18, %r1, 1;
	add.s32 	%r8, %r18, 2;
	setp.gt.u32 	%p3, %r1, 511;
	add.s32 	%r9, %r5, %r13;
	@%p3 bra 	$L__BB3_8;
	ld.shared.f32 	%f3, [%r9];
	ld.shared.f32 	%f4, [%r9+4];
	add.f32 	%f5, %f3, %f4;
	st.shared.f32 	[%r9+4], %f5;
$L__BB3_8:
	bar.sync 	0;
	setp.gt.u32 	%p4, %r1, 255;
	@%p4 bra 	$L__BB3_10;
	shl.b32 	%r20, %r8, 3;
	add.s32 	%r22, %r14, %r20;
	ld.shared.f32 	%f6, [%r22+-12];
	ld.shared.f32 	%f7, [%r22+-4];
	add.f32 	%f8, %f6, %f7;
	st.shared.f32 	[%r22+-4], %f8;
$L__BB3_10:
	bar.sync 	0;
	setp.gt.u32 	%p5, %r1, 127;
	@%p5 bra 	$L__BB3_12;
	shl.b32 	%r23, %r8, 4;
	add.s32 	%r25, %r14, %r23;
	ld.shared.f32 	%f9, [%r25+-20];
	ld.shared.f32 	%f10, [%r25+-4];
	add.f32 	%f11, %f9, %f10;
	st.shared.f32 	[%r25+-4], %f11;
$L__BB3_12:
	bar.sync 	0;
	setp.gt.u32 	%p6, %r1, 63;
	@%p6 bra 	$L__BB3_14;
	shl.b32 	%r26, %r8, 5;
	add.s32 	%r28, %r14, %r26;
	ld.shared.f32 	%f12, [%r28+-36];
	ld.shared.f32 	%f13, [%r28+-4];
	add.f32 	%f14, %f12, %f13;
	st.shared.f32 	[%r28+-4], %f14;
$L__BB3_14:
	bar.sync 	0;
	setp.gt.u32 	%p7, %r1, 31;
	@%p7 bra 	$L__BB3_16;
	shl.b32 	%r29, %r8, 6;
	add.s32 	%r31, %r14, %r29;
	ld.shared.f32 	%f15, [%r31+-68];
	ld.shared.f32 	%f16, [%r31+-4];
	add.f32 	%f17, %f15, %f16;
	st.shared.f32 	[%r31+-4], %f17;
$L__BB3_16:
	bar.sync 	0;
	setp.gt.u32 	%p8, %r1, 15;
	@%p8 bra 	$L__BB3_18;
	shl.b32 	%r32, %r8, 7;
	add.s32 	%r34, %r14, %r32;
	ld.shared.f32 	%f18, [%r34+-132];
	ld.shared.f32 	%f19, [%r34+-4];
	add.f32 	%f20, %f18, %f19;
	st.shared.f32 	[%r34+-4], %f20;
$L__BB3_18:
	bar.sync 	0;
	setp.gt.u32 	%p9, %r1, 7;
	@%p9 bra 	$L__BB3_20;
	shl.b32 	%r35, %r8, 8;
	add.s32 	%r37, %r14, %r35;
	ld.shared.f32 	%f21, [%r37+-260];
	ld.shared.f32 	%f22, [%r37+-4];
	add.f32 	%f23, %f21, %f22;
	st.shared.f32 	[%r37+-4], %f23;
$L__BB3_20:
	bar.sync 	0;
	setp.gt.u32 	%p10, %r1, 3;
	@%p10 bra 	$L__BB3_22;
	shl.b32 	%r38, %r8, 9;
	add.s32 	%r40, %r14, %r38;
	ld.shared.f32 	%f24, [%r40+-516];
	ld.shared.f32 	%f25, [%r40+-4];
	add.f32 	%f26, %f24, %f25;
	st.shared.f32 	[%r40+-4], %f26;
$L__BB3_22:
	bar.sync 	0;
	setp.gt.u32 	%p11, %r1, 1;
	@%p11 bra 	$L__BB3_24;
	shl.b32 	%r41, %r8, 10;
	add.s32 	%r43, %r14, %r41;
	ld.shared.f32 	%f27, [%r43+-1028];
	ld.shared.f32 	%f28, [%r43+-4];
	add.f32 	%f29, %f27, %f28;
	st.shared.f32 	[%r43+-4], %f29;
$L__BB3_24:
	bar.sync 	0;
	setp.ne.s32 	%p12, %r1, 0;
	@%p12 bra 	$L__BB3_26;
	ld.shared.f32 	%f30, [_ZZ32brent_kung_scan_optimized_kernelILi512EEvPKfPfiS2_E4smem+2044];
	ld.shared.f32 	%f31, [_ZZ32brent_kung_scan_optimized_kernelILi512EEvPKfPfiS2_E4smem+4092];
	add.f32 	%f32, %f30, %f31;
	st.shared.f32 	[_ZZ32brent_kung_scan_optimized_kernelILi512EEvPKfPfiS2_E4smem+4092], %f32;
$L__BB3_26:
	setp.ne.s32 	%p13, %r1, 0;
	bar.sync 	0;
	@%p13 bra 	$L__BB3_28;
	ld.shared.f32 	%f33, [_ZZ32brent_kung_scan_optimized_kernelILi512EEvPKfPfiS2_E4smem+2044];
	ld.shared.f32 	%f34, [_ZZ32brent_kung_scan_optimized_kernelILi512EEvPKfPfiS2_E4smem+3068];
	add.f32 	%f35, %f33, %f34;
	st.shared.f32 	[_ZZ32brent_kung_scan_optimized_kernelILi512EEvPKfPfiS2_E4smem+3068], %f35;
$L__BB3_28:
	bar.sync 	0;
	setp.gt.u32 	%p14, %r1, 2;
	@%p14 bra 	$L__BB3_30;
	shl.b32 	%r44, %r8, 9;
	add.s32 	%r46, %r14, %r44;
	ld.shared.f32 	%f36, [%r46+-4];
	ld.shared.f32 	%f37, [%r46+508];
	add.f32 	%f38, %f36, %f37;
	st.shared.f32 	[%r46+508], %f38;
$L__BB3_30:
	bar.sync 	0;
	setp.gt.u32 	%p15, %r1, 6;
	@%p15 bra 	$L__BB3_32;
	shl.b32 	%r47, %r8, 8;
	add.s32 	%r49, %r14, %r47;
	ld.shared.f32 	%f39, [%r49+-4];
	ld.shared.f32 	%f40, [%r49+252];
	add.f32 	%f41, %f39, %f40;
	st.shared.f32 	[%r49+252], %f41;
$L__BB3_32:
	bar.sync 	0;
	setp.gt.u32 	%p16, %r1, 14;
	@%p16 bra 	$L__BB3_34;
	shl.b32 	%r50, %r8, 7;
	add.s32 	%r52, %r14, %r50;
	ld.shared.f32 	%f42, [%r52+-4];
	ld.shared.f32 	%f43, [%r52+124];
	add.f32 	%f44, %f42, %f43;
	st.shared.f32 	[%r52+124], %f44;
$L__BB3_34:
	bar.sync 	0;
	setp.gt.u32 	%p17, %r1, 30;
	@%p17 bra 	$L__BB3_36;
	shl.b32 	%r53, %r8, 6;
	add.s32 	%r55, %r14, %r53;
	ld.shared.f32 	%f45, [%r55+-4];
	ld.shared.f32 	%f46, [%r55+60];
	add.f32 	%f47, %f45, %f46;
	st.shared.f32 	[%r55+60], %f47;
$L__BB3_36:
	bar.sync 	0;
	setp.gt.u32 	%p18, %r1, 62;
	@%p18 bra 	$L__BB3_38;
	shl.b32 	%r56, %r8, 5;
	add.s32 	%r58, %r14, %r56;
	ld.shared.f32 	%f48, [%r58+-4];
	ld.shared.f32 	%f49, [%r58+28];
	add.f32 	%f50, %f48, %f49;
	st.shared.f32 	[%r58+28], %f50;
$L__BB3_38:
	bar.sync 	0;
	setp.gt.u32 	%p19, %r1, 126;
	@%p19 bra 	$L__BB3_40;
	shl.b32 	%r59, %r8, 4;
	add.s32 	%r61, %r14, %r59;
	ld.shared.f32 	%f51, [%r61+-4];
	ld.shared.f32 	%f52, [%r61+12];
	add.f32 	%f53, %f51, %f52;
	st.shared.f32 	[%r61+12], %f53;
$L__BB3_40:
	bar.sync 	0;
	setp.gt.u32 	%p20, %r1, 254;
	@%p20 bra 	$L__BB3_42;
	shl.b32 	%r62, %r8, 3;
	add.s32 	%r64, %r14, %r62;
	ld.shared.f32 	%f54, [%r64+-4];
	ld.shared.f32 	%f55, [%r64+4];
	add.f32 	%f56, %f54, %f55;
	st.shared.f32 	[%r64+4], %f56;
$L__BB3_42:
	bar.sync 	0;
	setp.gt.u32 	%p21, %r1, 510;
	@%p21 bra 	$L__BB3_44;
	ld.shared.f32 	%f57, [%r9+4];
	ld.shared.f32 	%f58, [%r9+8];
	add.f32 	%f59, %f57, %f58;
	st.shared.f32 	[%r9+8], %f59;
$L__BB3_44:
	setp.ge.s32 	%p22, %r4, %r10;
	bar.sync 	0;
	@%p22 bra 	$L__BB3_46;
	ld.shared.f32 	%f60, [%r5];
	mul.wide.s32 	%rd10, %r4, 4;
	add.s64 	%rd11, %rd1, %rd10;
	st.global.f32 	[%rd11], %f60;
$L__BB3_46:
	setp.ge.u32 	%p23, %r6, %r10;
	@%p23 bra 	$L__BB3_48;
	ld.shared.f32 	%f61, [%r7];
	mul.wide.u32 	%rd12, %r6, 4;
	add.s64 	%rd13, %rd1, %rd12;
	st.global.f32 	[%rd13], %f61;
$L__BB3_48:
	setp.ne.s32 	%p24, %r1, 0;
	setp.eq.s64 	%p25, %rd3, 0;
	or.pred  	%p26, %p24, %p25;
	@%p26 bra 	$L__BB3_50;
	ld.shared.f32 	%f62, [_ZZ32brent_kung_scan_optimized_kernelILi512EEvPKfPfiS2_E4smem+4092];
	cvta.to.global.u64 	%rd14, %rd3;
	mul.wide.u32 	%rd15, %r3, 4;
	add.s64 	%rd16, %rd14, %rd15;
	st.global.f32 	[%rd16], %f62;
$L__BB3_50:
	ret;

}
	// .globl	_Z25add_prefix_sum_for_blocksILi1EEvPfPKfi
.visible .entry _Z25add_prefix_sum_for_blocksILi1EEvPfPKfi(
	.param .u64 .ptr .align 1 _Z25add_prefix_sum_for_blocksILi1EEvPfPKfi_param_0,
	.param .u64 .ptr .align 1 _Z25add_prefix_sum_for_blocksILi1EEvPfPKfi_param_1,
	.param .u32 _Z25add_prefix_sum_for_blocksILi1EEvPfPKfi_param_2
)
{
	.reg .pred 	%p<3>;
	.reg .b32 	%r<7>;
	.reg .b32 	%f<4>;
	.reg .b64 	%rd<9>;

	ld.param.u64 	%rd2, [_Z25add_prefix_sum_for_blocksILi1EEvPfPKfi_param_0];
	ld.param.u64 	%rd3, [_Z25add_prefix_sum_for_blocksILi1EEvPfPKfi_param_1];
	ld.param.u32 	%r3, [_Z25add_prefix_sum_for_blocksILi1EEvPfPKfi_param_2];
	mov.u32 	%r4, %tid.x;
	mov.u32 	%r5, %ntid.x;
	mov.u32 	%r1, %ctaid.x;
	mad.lo.s32 	%r2, %r5, %r1, %r4;
	setp.eq.s32 	%p1, %r1, 0;
	@%p1 bra 	$L__BB4_3;
	cvta.to.global.u64 	%rd4, %rd3;
	add.s32 	%r6, %r1, -1;
	mul.wide.u32 	%rd5, %r6, 4;
	add.s64 	%rd1, %rd4, %rd5;
	setp.ge.s32 	%p2, %r2, %r3;
	@%p2 bra 	$L__BB4_3;
	ld.global.f32 	%f1, [%rd1];
	cvta.to.global.u64 	%rd6, %rd2;
	mul.wide.s32 	%rd7, %r2, 4;
	add.s64 	%rd8, %rd6, %rd7;
	ld.global.f32 	%f2, [%rd8];
	add.f32 	%f3, %f1, %f2;
	st.global.f32 	[%rd8], %f3;
$L__BB4_3:
	ret;

}
	// .globl	_Z25add_prefix_sum_for_blocksILi2EEvPfPKfi
.visible .entry _Z25add_prefix_sum_for_blocksILi2EEvPfPKfi(
	.param .u64 .ptr .align 1 _Z25add_prefix_sum_for_blocksILi2EEvPfPKfi_param_0,
	.param .u64 .ptr .align 1 _Z25add_prefix_sum_for_blocksILi2EEvPfPKfi_param_1,
	.param .u32 _Z25add_prefix_sum_for_blocksILi2EEvPfPKfi_param_2
)
{
	.reg .pred 	%p<4>;
	.reg .b32 	%r<10>;
	.reg .b32 	%f<6>;
	.reg .b64 	%rd<11>;

	ld.param.u64 	%rd3, [_Z25add_prefix_sum_for_blocksILi2EEvPfPKfi_param_0];
	ld.param.u64 	%rd2, [_Z25add_prefix_sum_for_blocksILi2EEvPfPKfi_param_1];
	ld.param.u32 	%r5, [_Z25add_prefix_sum_for_blocksILi2EEvPfPKfi_param_2];
	cvta.to.global.u64 	%rd1, %rd3;
	mov.u32 	%r1, %ntid.x;
	mov.u32 	%r2, %ctaid.x;
	setp.eq.s32 	%p1, %r2, 0;
	@%p1 bra 	$L__BB5_5;
	mov.u32 	%r6, %tid.x;
	cvta.to.global.u64 	%rd4, %rd2;
	add.s32 	%r7, %r2, -1;
	mul.wide.u32 	%rd5, %r7, 4;
	add.s64 	%rd6, %rd4, %rd5;
	ld.global.f32 	%f1, [%rd6];
	mul.lo.s32 	%r8, %r2, %r1;
	shl.b32 	%r9, %r8, 1;
	add.s32 	%r3, %r9, %r6;
	setp.ge.s32 	%p2, %r3, %r5;
	@%p2 bra 	$L__BB5_3;
	mul.wide.s32 	%rd7, %r3, 4;
	add.s64 	%rd8, %rd1, %rd7;
	ld.global.f32 	%f2, [%rd8];
	add.f32 	%f3, %f1, %f2;
	st.global.f32 	[%rd8], %f3;
$L__BB5_3:
	add.s32 	%r4, %r3, %r1;
	setp.ge.s32 	%p3, %r4, %r5;
	@%p3 bra 	$L__BB5_5;
	mul.wide.s32 	%rd9, %r4, 4;
	add.s64 	%rd10, %rd1, %rd9;
	ld.global.f32 	%f4, [%rd10];
	add.f32 	%f5, %f1, %f4;
	st.global.f32 	[%rd10], %f5;
$L__BB5_5:
	ret;

}


// ===== COMPILED SASS (sm_100) =====

	.target	sm_100

	.elftype	@"ET_EXEC"


//--------------------- .note.nv.tkinfo           --------------------------
	.section	.note.nv.tkinfo,"",@"SHT_NOTE"
	.sectionflags	@"SHF_NOTE_NV_TKINFO"
	.tkinfo
        /*0018*/ 	.word	0x00000002
        /*0030*/ 	.string	""
        /*0030*/ 	.string	"ptxas"
        /*0030*/ 	.string	"Cuda compilation tools, release 13.0, V13.0.88"
        /*0030*/ 	.string	"Build cuda_13.0.r13.0/compiler.36424714_0"
        /*0030*/ 	.string	"-arch sm_100 -m 64 "



//--------------------- .note.nv.cuinfo           --------------------------
	.section	.note.nv.cuinfo,"",@"SHT_NOTE"
	.sectionflags	@"SHF_NOTE_NV_CUINFO"
        /*0018*/ 	.short	0x0002
        /*001a*/ 	.short	0x0064
        /*001c*/ 	.short	0x0082
	.zero		2


//--------------------- .nv.info                  --------------------------
	.section	.nv.info,"",@"SHT_CUDA_INFO"
	.align	4


	//----- nvinfo : EIATTR_REGCOUNT
	.align		4
        /*0000*/ 	.byte	0x04, 0x2f
        /*0002*/ 	.short	(.L_1 - .L_0)
	.align		4
.L_0:
        /*0004*/ 	.word	index@(_Z23kogge_stone_scan_kernelILi512EEvPKfPfiS2_)
        /*0008*/ 	.word	0x0000000c


	//----- nvinfo : EIATTR_FRAME_SIZE
	.align		4
.L_1:
        /*000c*/ 	.byte	0x04, 0x11
        /*000e*/ 	.short	(.L_3 - .L_2)
	.align		4
.L_2:
        /*0010*/ 	.word	index@(_Z23kogge_stone_scan_kernelILi512EEvPKfPfiS2_)
        /*0014*/ 	.word	0x00000000


	//----- nvinfo : EIATTR_REGCOUNT
	.align		4
.L_3:
        /*0018*/ 	.byte	0x04, 0x2f
        /*001a*/ 	.short	(.L_5 - .L_4)
	.align		4
.L_4:
        /*001c*/ 	.word	index@(_Z37kogge_stone_scan_double_buffer_kernelILi512EEvPKfPfiS2_)
        /*0020*/ 	.word	0x0000000e


	//----- nvinfo : EIATTR_FRAME_SIZE
	.align		4
.L_5:
        /*0024*/ 	.byte	0x04, 0x11
        /*0026*/ 	.short	(.L_7 - .L_6)
	.align		4
.L_6:
        /*0028*/ 	.word	index@(_Z37kogge_stone_scan_double_buffer_kernelILi512EEvPKfPfiS2_)
        /*002c*/ 	.word	0x00000000


	//----- nvinfo : EIATTR_REGCOUNT
	.align		4
.L_7:
        /*0030*/ 	.byte	0x04, 0x2f
        /*0032*/ 	.short	(.L_9 - .L_8)
	.align		4
.L_8:
        /*0034*/ 	.word	index@(_Z22brent_kung_scan_kernelILi512EEvPKfPfiS2_)
        /*0038*/ 	.word	0x00000010


	//----- nvinfo : EIATTR_FRAME_SIZE
	.align		4
.L_9:
        /*003c*/ 	.byte	0x04, 0x11
        /*003e*/ 	.short	(.L_11 - .L_10)
	.align		4
.L_10:
        /*0040*/ 	.word	index@(_Z22brent_kung_scan_kernelILi512EEvPKfPfiS2_)
        /*0044*/ 	.word	0x00000000


	//----- nvinfo : EIATTR_REGCOUNT
	.align		4
.L_11:
        /*0048*/ 	.byte	0x04, 0x2f
        /*004a*/ 	.short	(.L_13 - .L_12)
	.align		4
.L_12:
        /*004c*/ 	.word	index@(_Z32brent_kung_scan_optimized_kernelILi512EEvPKfPfiS2_)
        /*0050*/ 	.word	0x00000012


	//----- nvinfo : EIATTR_FRAME_SIZE
	.align		4
.L_13:
        /*0054*/ 	.byte	0x04, 0x11
        /*0056*/ 	.short	(.L_15 - .L_14)
	.align		4
.L_14:
        /*0058*/ 	.word	index@(_Z32brent_kung_scan_optimized_kernelILi512EEvPKfPfiS2_)
        /*005c*/ 	.word	0x00000000


	//----- nvinfo : EIATTR_REGCOUNT
	.align		4
.L_15:
        /*0060*/ 	.byte	0x04, 0x2f
        /*0062*/ 	.short	(.L_17 - .L_16)
	.align		4
.L_16:
        /*0064*/ 	.word	index@(_Z25add_prefix_sum_for_blocksILi1EEvPfPKfi)
        /*0068*/ 	.word	0x0000000c


	//----- nvinfo : EIATTR_FRAME_SIZE
	.align		4
.L_17:
        /*006c*/ 	.byte	0x04, 0x11
        /*006e*/ 	.short	(.L_19 - .L_18)
	.align		4
.L_18:
        /*0070*/ 	.word	index@(_Z25add_prefix_sum_for_blocksILi1EEvPfPKfi)
        /*0074*/ 	.word	0x00000000


	//----- nvinfo : EIATTR_REGCOUNT
	.align		4
.L_19:
        /*0078*/ 	.byte	0x04, 0x2f
        /*007a*/ 	.short	(.L_21 - .L_20)
	.align		4
.L_20:
        /*007c*/ 	.word	index@(_Z25add_prefix_sum_for_blocksILi2EEvPfPKfi)
        /*0080*/ 	.word	0x0000000c


	//----- nvinfo : EIATTR_FRAME_SIZE
	.align		4
.L_21:
        /*0084*/ 	.byte	0x04, 0x11
        /*0086*/ 	.short	(.L_23 - .L_22)
	.align		4
.L_22:
        /*0088*/ 	.word	index@(_Z25add_prefix_sum_for_blocksILi2EEvPfPKfi)
        /*008c*/ 	.word	0x00000000


	//----- nvinfo : EIATTR_MIN_STACK_SIZE
	.align		4
.L_23:
        /*0090*/ 	.byte	0x04, 0x12
        /*0092*/ 	.short	(.L_25 - .L_24)
	.align		4
.L_24:
        /*0094*/ 	.word	index@(_Z25add_prefix_sum_for_blocksILi2EEvPfPKfi)
        /*0098*/ 	.word	0x00000000


	//----- nvinfo : EIATTR_MIN_STACK_SIZE
	.align		4
.L_25:
        /*009c*/ 	.byte	0x04, 0x12
        /*009e*/ 	.short	(.L_27 - .L_26)
	.align		4
.L_26:
        /*00a0*/ 	.word	index@(_Z25add_prefix_sum_for_blocksILi1EEvPfPKfi)
        /*00a4*/ 	.word	0x00000000


	//----- nvinfo : EIATTR_MIN_STACK_SIZE
	.align		4
.L_27:
        /*00a8*/ 	.byte	0x04, 0x12
        /*00aa*/ 	.short	(.L_29 - .L_28)
	.align		4
.L_28:
        /*00ac*/ 	.word	index@(_Z32brent_kung_scan_optimized_kernelILi512EEvPKfPfiS2_)
        /*00b0*/ 	.word	0x00000000


	//----- nvinfo : EIATTR_MIN_STACK_SIZE
	.align		4
.L_29:
        /*00b4*/ 	.byte	0x04, 0x12
        /*00b6*/ 	.short	(.L_31 - .L_30)
	.align		4
.L_30:
        /*00b8*/ 	.word	index@(_Z22brent_kung_scan_kernelILi512EEvPKfPfiS2_)
        /*00bc*/ 	.word	0x00000000


	//----- nvinfo : EIATTR_MIN_STACK_SIZE
	.align		4
.L_31:
        /*00c0*/ 	.byte	0x04, 0x12
        /*00c2*/ 	.short	(.L_33 - .L_32)
	.align		4
.L_32:
        /*00c4*/ 	.word	index@(_Z37kogge_stone_scan_double_buffer_kernelILi512EEvPKfPfiS2_)
        /*00c8*/ 	.word	0x00000000


	//----- nvinfo : EIATTR_MIN_STACK_SIZE
	.align		4
.L_33:
        /*00cc*/ 	.byte	0x04, 0x12
        /*00ce*/ 	.short	(.L_35 - .L_34)
	.align		4
.L_34:
        /*00d0*/ 	.word	index@(_Z23kogge_stone_scan_kernelILi512EEvPKfPfiS2_)
        /*00d4*/ 	.word	0x00000000
.L_35:


//--------------------- .nv.compat                --------------------------
	.section	.nv.compat,"",@"SHT_CUDA_COMPAT_INFO"
	.align	4
        /*0000*/ 	.byte	0x02, 0x09, 0x00, 0x00, 0x02, 0x02, 0x01, 0x00, 0x02, 0x05, 0x05, 0x00, 0x03, 0x07, 0x01, 0x01
        /*0010*/ 	.byte	0x02, 0x03, 0x00, 0x00, 0x02, 0x06, 0x01, 0x00, 0x04, 0x0b, 0x08, 0x00, 0x09, 0x00, 0x00, 0x00
        /*0020*/ 	.byte	0x00, 0x00, 0x00, 0x00


//--------------------- .nv.info._Z25add_prefix_sum_for_blocksILi2EEvPfPKfi --------------------------
	.section	.nv.info._Z25add_prefix_sum_for_blocksILi2EEvPfPKfi,"",@"SHT_CUDA_INFO"
	.sectionflags	@""
	.align	4


	//----- nvinfo : EIATTR_CUDA_API_VERSION
	.align		4
        /*0000*/ 	.byte	0x04, 0x37
        /*0002*/ 	.short	(.L_37 - .L_36)
.L_36:
        /*0004*/ 	.word	0x00000082


	//----- nvinfo : EIATTR_KPARAM_INFO
	.align		4
.L_37:
        /*0008*/ 	.byte	0x04, 0x17
        /*000a*/ 	.short	(.L_39 - .L_38)
.L_38:
        /*000c*/ 	.word	0x00000000
        /*0010*/ 	.short	0x0002
        /*0012*/ 	.short	0x0010
        /*0014*/ 	.byte	0x00, 0xf0, 0x11, 0x00


	//----- nvinfo : EIATTR_KPARAM_INFO
	.align		4
.L_39:
        /*0018*/ 	.byte	0x04, 0x17
        /*001a*/ 	.short	(.L_41 - .L_40)
.L_40:
        /*001c*/ 	.word	0x00000000
        /*0020*/ 	.short	0x0001
        /*0022*/ 	.short	0x0008
        /*0024*/ 	.byte	0x00, 0xf5, 0x21, 0x00


	//----- nvinfo : EIATTR_KPARAM_INFO
	.align		4
.L_41:
        /*0028*/ 	.byte	0x04, 0x17
        /*002a*/ 	.short	(.L_43 - .L_42)
.L_42:
        /*002c*/ 	.word	0x00000000
        /*0030*/ 	.short	0x0000
        /*0032*/ 	.short	0x0000
        /*0034*/ 	.byte	0x00, 0xf5, 0x21, 0x00


	//----- nvinfo : EIATTR_SPARSE_MMA_MASK
	.align		4
.L_43:
        /*0038*/ 	.byte	0x03, 0x50
        /*003a*/ 	.short	0x0000


	//----- nvinfo : EIATTR_MAXREG_COUNT
	.align		4
        /*003c*/ 	.byte	0x03, 0x1b
        /*003e*/ 	.short	0x00ff


	//----- nvinfo : EIATTR_MERCURY_ISA_VERSION
	.align		4
        /*0040*/ 	.byte	0x03, 0x5f
        /*0042*/ 	.short	0x0101


	//----- nvinfo : EIATTR_VRC_CTA_INIT_COUNT
	.align		4
        /*0044*/ 	.byte	0x02, 0x4a
	.zero		1
	.zero		1


	//----- nvinfo : EIATTR_EXIT_INSTR_OFFSETS
	.align		4
        /*0048*/ 	.byte	0x04, 0x1c
        /*004a*/ 	.short	(.L_45 - .L_44)


	//   ....[0]....
.L_44:
        /*004c*/ 	.word	0x00000040


	//   ....[1]....
        /*0050*/ 	.word	0x00000160


	//   ....[2]....
        /*0054*/ 	.word	0x000001c0


	//----- nvinfo : EIATTR_CBANK_PARAM_SIZE
	.align		4
.L_45:
        /*0058*/ 	.byte	0x03, 0x19
        /*005a*/ 	.short	0x0014


	//----- nvinfo : EIATTR_PARAM_CBANK
	.align		4
        /*005c*/ 	.byte	0x04, 0x0a
        /*005e*/ 	.short	(.L_47 - .L_46)
	.align		4
.L_46:
        /*0060*/ 	.word	index@(.nv.constant0._Z25add_prefix_sum_for_blocksILi2EEvPfPKfi)
        /*0064*/ 	.short	0x0380
        /*0066*/ 	.short	0x0014


	//----- nvinfo : EIATTR_SW_WAR
	.align		4
.L_47:
        /*0068*/ 	.byte	0x04, 0x36
        /*006a*/ 	.short	(.L_49 - .L_48)
.L_48:
        /*006c*/ 	.word	0x00000008
.L_49:


//--------------------- .nv.info._Z25add_prefix_sum_for_blocksILi1EEvPfPKfi --------------------------
	.section	.nv.info._Z25add_prefix_sum_for_blocksILi1EEvPfPKfi,"",@"SHT_CUDA_INFO"
	.sectionflags	@""
	.align	4


	//----- nvinfo : EIATTR_CUDA_API_VERSION
	.align		4
        /*0000*/ 	.byte	0x04, 0x37
        /*0002*/ 	.short	(.L_51 - .L_50)
.L_50:
        /*0004*/ 	.word	0x00000082


	//----- nvinfo : EIATTR_KPARAM_INFO
	.align		4
.L_51:
        /*0008*/ 	.byte	0x04, 0x17
        /*000a*/ 	.short	(.L_53 - .L_52)
.L_52:
        /*000c*/ 	.word	0x00000000
        /*0010*/ 	.short	0x0002
        /*0012*/ 	.short	0x0010
        /*0014*/ 	.byte	0x00, 0xf0, 0x11, 0x00


	//----- nvinfo : EIATTR_KPARAM_INFO
	.align		4
.L_53:
        /*0018*/ 	.byte	0x04, 0x17
        /*001a*/ 	.short	(.L_55 - .L_54)
.L_54:
        /*001c*/ 	.word	0x00000000
        /*0020*/ 	.short	0x0001
        /*0022*/ 	.short	0x0008
        /*0024*/ 	.byte	0x00, 0xf5, 0x21, 0x00


	//----- nvinfo : EIATTR_KPARAM_INFO
	.align		4
.L_55:
        /*0028*/ 	.byte	0x04, 0x17
        /*002a*/ 	.short	(.L_57 - .L_56)
.L_56:
        /*002c*/ 	.word	0x00000000
        /*0030*/ 	.short	0x0000
        /*0032*/ 	.short	0x0000
        /*0034*/ 	.byte	0x00, 0xf5, 0x21, 0x00


	//----- nvinfo : EIATTR_SPARSE_MMA_MASK
	.align		4
.L_57:
        /*0038*/ 	.byte	0x03, 0x50
        /*003a*/ 	.short	0x0000


	//----- nvinfo : EIATTR_MAXREG_COUNT
	.align		4
        /*003c*/ 	.byte	0x03, 0x1b
        /*003e*/ 	.short	0x00ff


	//----- nvinfo : EIATTR_MERCURY_ISA_VERSION
	.align		4
        /*0040*/ 	.byte	0x03, 0x5f
        /*0042*/ 	.short	0x0101


	//----- nvinfo : EIATTR_VRC_CTA_INIT_COUNT
	.align		4
        /*0044*/ 	.byte	0x02, 0x4a
	.zero		1
	.zero		1


	//----- nvinfo : EIATTR_EXIT_INSTR_OFFSETS
	.align		4
        /*0048*/ 	.byte	0x04, 0x1c
        /*004a*/ 	.short	(.L_59 - .L_58)


	//   ....[0]....
.L_58:
        /*004c*/ 	.word	0x00000060


	//   ....[1]....
        /*0050*/ 	.word	0x000000a0


	//   ....[2]....
        /*0054*/ 	.word	0x00000140


	//----- nvinfo : EIATTR_CBANK_PARAM_SIZE
	.align		4
.L_59:
        /*0058*/ 	.byte	0x03, 0x19
        /*005a*/ 	.short	0x0014


	//----- nvinfo : EIATTR_PARAM_CBANK
	.align		4
        /*005c*/ 	.byte	0x04, 0x0a
        /*005e*/ 	.short	(.L_61 - .L_60)
	.align		4
.L_60:
        /*0060*/ 	.word	index@(.nv.constant0._Z25add_prefix_sum_for_blocksILi1EEvPfPKfi)
        /*0064*/ 	.short	0x0380
        /*0066*/ 	.short	0x0014


	//----- nvinfo : EIATTR_SW_WAR
	.align		4
.L_61:
        /*0068*/ 	.byte	0x04, 0x36
        /*006a*/ 	.short	(.L_63 - .L_62)
.L_62:
        /*006c*/ 	.word	0x00000008
.L_63:


//--------------------- .nv.info._Z32brent_kung_scan_optimized_kernelILi512EEvPKfPfiS2_ --------------------------
	.section	.nv.info._Z32brent_kung_scan_optimized_kernelILi512EEvPKfPfiS2_,"",@"SHT_CUDA_INFO"
	.sectionflags	@""
	.align	4


	//----- nvinfo : EIATTR_CUDA_API_VERSION
	.align		4
        /*0000*/ 	.byte	0x04, 0x37
        /*0002*/ 	.short	(.L_65 - .L_64)
.L_64:
        /*0004*/ 	.word	0x00000082


	//----- nvinfo : EIATTR_KPARAM_INFO
	.align		4
.L_65:
        /*0008*/ 	.byte	0x04, 0x17
        /*000a*/ 	.short	(.L_67 - .L_66)
.L_66:
        /*000c*/ 	.word	0x00000000
        /*0010*/ 	.short	0x0003
        /*0012*/ 	.short	0x0018
        /*0014*/ 	.byte	0x00, 0xf5, 0x21, 0x00


	//----- nvinfo : EIATTR_KPARAM_INFO
	.align		4
.L_67:
        /*0018*/ 	.byte	0x04, 0x17
        /*001a*/ 	.short	(.L_69 - .L_68)
.L_68:
        /*001c*/ 	.word	0x00000000
        /*0020*/ 	.short	0x0002
        /*0022*/ 	.short	0x0010
        /*0024*/ 	.byte	0x00, 0xf0, 0x11, 0x00


	//----- nvinfo : EIATTR_KPARAM_INFO
	.align		4
.L_69:
        /*0028*/ 	.byte	0x04, 0x17
        /*002a*/ 	.short	(.L_71 - .L_70)
.L_70:
        /*002c*/ 	.word	0x00000000
        /*0030*/ 	.short	0x0001
        /*0032*/ 	.short	0x0008
        /*0034*/ 	.byte	0x00, 0xf5, 0x21, 0x00


	//----- nvinfo : EIATTR_KPARAM_INFO
	.align		4
.L_71:
        /*0038*/ 	.byte	0x04, 0x17
        /*003a*/ 	.short	(.L_73 - .L_72)
.L_72:
        /*003c*/ 	.word	0x00000000
        /*0040*/ 	.short	0x0000
        /*0042*/ 	.short	0x0000
        /*0044*/ 	.byte	0x00, 0xf5, 0x21, 0x00


	//----- nvinfo : EIATTR_SPARSE_MMA_MASK
	.align		4
.L_73:
        /*0048*/ 	.byte	0x03, 0x50
        /*004a*/ 	.short	0x0000


	//----- nvinfo : EIATTR_MAXREG_COUNT
	.align		4
        /*004c*/ 	.byte	0x03, 0x1b
        /*004e*/ 	.short	0x00ff


	//----- nvinfo : EIATTR_NUM_BARRIERS
	.align		4
        /*0050*/ 	.byte	0x02, 0x4c
        /*0052*/ 	.byte	0x01
	.zero		1


	//----- nvinfo : EIATTR_MERCURY_ISA_VERSION
	.align		4
        /*0054*/ 	.byte	0x03, 0x5f
        /*0056*/ 	.short	0x0101


	//----- nvinfo : EIATTR_VRC_CTA_INIT_COUNT
	.align		4
        /*0058*/ 	.byte	0x02, 0x4a
	.zero		1
	.zero		1


	//----- nvinfo : EIATTR_EXIT_INSTR_OFFSETS
	.align		4
        /*005c*/ 	.byte	0x04, 0x1c
        /*005e*/ 	.short	(.L_75 - .L_74)


	//   ....[0]....
.L_74:
        /*0060*/ 	.word	0x00000a80


	//   ....[1]....
        /*0064*/ 	.word	0x00000ad0


	//----- nvinfo : EIATTR_CBANK_PARAM_SIZE
	.align		4
.L_75:
        /*0068*/ 	.byte	0x03, 0x19
        /*006a*/ 	.short	0x0020


	//----- nvinfo : EIATTR_PARAM_CBANK
	.align		4
        /*006c*/ 	.byte	0x04, 0x0a
        /*006e*/ 	.short	(.L_77 - .L_76)
	.align		4
.L_76:
        /*0070*/ 	.word	index@(.nv.constant0._Z32brent_kung_scan_optimized_kernelILi512EEvPKfPfiS2_)
        /*0074*/ 	.short	0x0380
        /*0076*/ 	.short	0x0020


	//----- nvinfo : EIATTR_SW_WAR
	.align		4
.L_77:
        /*0078*/ 	.byte	0x04, 0x36
        /*007a*/ 	.short	(.L_79 - .L_78)
.L_78:
        /*007c*/ 	.word	0x00000008
.L_79:


//--------------------- .nv.info._Z22brent_kung_scan_kernelILi512EEvPKfPfiS2_ --------------------------
	.section	.nv.info._Z22brent_kung_scan_kernelILi512EEvPKfPfiS2_,"",@"SHT_CUDA_INFO"
	.sectionflags	@""
	.align	4


	//----- nvinfo : EIATTR_CUDA_API_VERSION
	.align		4
        /*0000*/ 	.byte	0x04, 0x37
        /*0002*/ 	.short	(.L_81 - .L_80)
.L_80:
        /*0004*/ 	.word	0x00000082


	//----- nvinfo : EIATTR_KPARAM_INFO
	.align		4
.L_81:
        /*0008*/ 	.byte	0x04, 0x17
        /*000a*/ 	.short	(.L_83 - .L_82)
.L_82:
        /*000c*/ 	.word	0x00000000
        /*0010*/ 	.short	0x0003
        /*0012*/ 	.short	0x0018
        /*0014*/ 	.byte	0x00, 0xf5, 0x21, 0x00


	//----- nvinfo : EIATTR_KPARAM_INFO
	.align		4
.L_83:
        /*0018*/ 	.byte	0x04, 0x17
        /*001a*/ 	.short	(.L_85 - .L_84)
.L_84:
        /*001c*/ 	.word	0x00000000
        /*0020*/ 	.short	0x0002
        /*0022*/ 	.short	0x0010
        /*0024*/ 	.byte	0x00, 0xf0, 0x11, 0x00


	//----- nvinfo : EIATTR_KPARAM_INFO
	.align		4
.L_85:
        /*0028*/ 	.byte	0x04, 0x17
        /*002a*/ 	.short	(.L_87 - .L_86)
.L_86:
        /*002c*/ 	.word	0x00000000
        /*0030*/ 	.short	0x0001
        /*0032*/ 	.short	0x0008
        /*0034*/ 	.byte	0x00, 0xf5, 0x21, 0x00


	//----- nvinfo : EIATTR_KPARAM_INFO
	.align		4
.L_87:
        /*0038*/ 	.byte	0x04, 0x17
        /*003a*/ 	.short	(.L_89 - .L_88)
.L_88:
        /*003c*/ 	.word	0x00000000
        /*0040*/ 	.short	0x0000
        /*0042*/ 	.short	0x0000
        /*0044*/ 	.byte	0x00, 0xf5, 0x21, 0x00


	//----- nvinfo : EIATTR_SPARSE_MMA_MASK
	.align		4
.L_89:
        /*0048*/ 	.byte	0x03, 0x50
        /*004a*/ 	.short	0x0000


	//----- nvinfo : EIATTR_MAXREG_COUNT
	.align		4
        /*004c*/ 	.byte	0x03, 0x1b
        /*004e*/ 	.short	0x00ff


	//----- nvinfo : EIATTR_NUM_BARRIERS
	.align		4
        /*0050*/ 	.byte	0x02, 0x4c
        /*0052*/ 	.byte	0x01
	.zero		1


	//----- nvinfo : EIATTR_MERCURY_ISA_VERSION
	.align		4
        /*0054*/ 	.byte	0x03, 0x5f
        /*0056*/ 	.short	0x0101


	//----- nvinfo : EIATTR_VRC_CTA_INIT_COUNT
	.align		4
        /*0058*/ 	.byte	0x02, 0x4a
	.zero		1
	.zero		1


	//----- nvinfo : EIATTR_EXIT_INSTR_OFFSETS
	.align		4
        /*005c*/ 	.byte	0x04, 0x1c
        /*005e*/ 	.short	(.L_91 - .L_90)


	//   ....[0]....
.L_90:
        /*0060*/ 	.word	0x000008d0


	//   ....[1]....
        /*0064*/ 	.word	0x00000920


	//----- nvinfo : EIATTR_CBANK_PARAM_SIZE
	.align		4
.L_91:
        /*0068*/ 	.byte	0x03, 0x19
        /*006a*/ 	.short	0x0020


	//----- nvinfo : EIATTR_PARAM_CBANK
	.align		4
        /*006c*/ 	.byte	0x04, 0x0a
        /*006e*/ 	.short	(.L_93 - .L_92)
	.align		4
.L_92:
        /*0070*/ 	.word	index@(.nv.constant0._Z22brent_kung_scan_kernelILi512EEvPKfPfiS2_)
        /*0074*/ 	.short	0x0380
        /*0076*/ 	.short	0x0020


	//----- nvinfo : EIATTR_SW_WAR
	.align		4
.L_93:
        /*0078*/ 	.byte	0x04, 0x36
        /*007a*/ 	.short	(.L_95 - .L_94)
.L_94:
        /*007c*/ 	.word	0x00000008
.L_95:


//--------------------- .nv.info._Z37kogge_stone_scan_double_buffer_kernelILi512EEvPKfPfiS2_ --------------------------
	.section	.nv.info._Z37kogge_stone_scan_double_buffer_kernelILi512EEvPKfPfiS2_,"",@"SHT_CUDA_INFO"
	.sectionflags	@""
	.align	4


	//----- nvinfo : EIATTR_CUDA_API_VERSION
	.align		4
        /*0000*/ 	.byte	0x04, 0x37
        /*0002*/ 	.short	(.L_97 - .L_96)
.L_96:
        /*0004*/ 	.word	0x00000082


	//----- nvinfo : EIATTR_KPARAM_INFO
	.align		4
.L_97:
        /*0008*/ 	.byte	0x04, 0x17
        /*000a*/ 	.short	(.L_99 - .L_98)
.L_98:
        /*000c*/ 	.word	0x00000000
        /*0010*/ 	.short	0x0003
        /*0012*/ 	.short	0x0018
        /*0014*/ 	.byte	0x00, 0xf5, 0x21, 0x00


	//----- nvinfo : EIATTR_KPARAM_INFO
	.align		4
.L_99:
        /*0018*/ 	.byte	0x04, 0x17
        /*001a*/ 	.short	(.L_101 - .L_100)
.L_100:
        /*001c*/ 	.word	0x00000000
        /*0020*/ 	.short	0x0002
        /*0022*/ 	.short	0x0010
        /*0024*/ 	.byte	0x00, 0xf0, 0x11, 0x00


	//----- nvinfo : EIATTR_KPARAM_INFO
	.align		4
.L_101:
        /*0028*/ 	.byte	0x04, 0x17
        /*002a*/ 	.short	(.L_103 - .L_102)
.L_102:
        /*002c*/ 	.word	0x00000000
        /*0030*/ 	.short	0x0001
        /*0032*/ 	.short	0x0008
        /*0034*/ 	.byte	0x00, 0xf5, 0x21, 0x00


	//----- nvinfo : EIATTR_KPARAM_INFO
	.align		4
.L_103:
        /*0038*/ 	.byte	0x04, 0x17
        /*003a*/ 	.short	(.L_105 - .L_104)
.L_104:
        /*003c*/ 	.word	0x00000000
        /*0040*/ 	.short	0x0000
        /*0042*/ 	.short	0x0000
        /*0044*/ 	.byte	0x00, 0xf5, 0x21, 0x00


	//----- nvinfo : EIATTR_SPARSE_MMA_MASK
	.align		4
.L_105:
        /*0048*/ 	.byte	0x03, 0x50
        /*004a*/ 	.short	0x0000


	//----- nvinfo : EIATTR_MAXREG_COUNT
	.align		4
        /*004c*/ 	.byte	0x03, 0x1b
        /*004e*/ 	.short	0x00ff


	//----- nvinfo : EIATTR_NUM_BARRIERS
	.align		4
        /*0050*/ 	.byte	0x02, 0x4c
        /*0052*/ 	.byte	0x01
	.zero		1


	//----- nvinfo : EIATTR_MERCURY_ISA_VERSION
	.align		4
        /*0054*/ 	.byte	0x03, 0x5f
        /*0056*/ 	.short	0x0101


	//----- nvinfo : EIATTR_VRC_CTA_INIT_COUNT
	.align		4
        /*0058*/ 	.byte	0x02, 0x4a
	.zero		1
	.zero		1


	//----- nvinfo : EIATTR_EXIT_INSTR_OFFSETS
	.align		4
        /*005c*/ 	.byte	0x04, 0x1c
        /*005e*/ 	.short	(.L_107 - .L_106)


	//   ....[0]....
.L_106:
        /*0060*/ 	.word	0x00000590


	//   ....[1]....
        /*0064*/ 	.word	0x000005e0


	//----- nvinfo : EIATTR_CBANK_PARAM_SIZE
	.align		4
.L_107:
        /*0068*/ 	.byte	0x03, 0x19
        /*006a*/ 	.short	0x0020


	//----- nvinfo : EIATTR_PARAM_CBANK
	.align		4
        /*006c*/ 	.byte	0x04, 0x0a
        /*006e*/ 	.short	(.L_109 - .L_108)
	.align		4
.L_108:
        /*0070*/ 	.word	index@(.nv.constant0._Z37kogge_stone_scan_double_buffer_kernelILi512EEvPKfPfiS2_)
        /*0074*/ 	.short	0x0380
        /*0076*/ 	.short	0x0020


	//----- nvinfo : EIATTR_SW_WAR
	.align		4
.L_109:
        /*0078*/ 	.byte	0x04, 0x36
        /*007a*/ 	.short	(.L_111 - .L_110)
.L_110:
        /*007c*/ 	.word	0x00000008
.L_111:


//--------------------- .nv.info._Z23kogge_stone_scan_kernelILi512EEvPKfPfiS2_ --------------------------
	.section	.nv.info._Z23kogge_stone_scan_kernelILi512EEvPKfPfiS2_,"",@"SHT_CUDA_INFO"
	.sectionflags	@""
	.align	4


	//----- nvinfo : EIATTR_CUDA_API_VERSION
	.align		4
        /*0000*/ 	.byte	0x04, 0x37
        /*0002*/ 	.short	(.L_113 - .L_112)
.L_112:
        /*0004*/ 	.word	0x00000082


	//----- nvinfo : EIATTR_KPARAM_INFO
	.align		4
.L_113:
        /*0008*/ 	.byte	0x04, 0x17
        /*000a*/ 	.short	(.L_115 - .L_114)
.L_114:
        /*000c*/ 	.word	0x00000000
        /*0010*/ 	.short	0x0003
        /*0012*/ 	.short	0x0018
        /*0014*/ 	.byte	0x00, 0xf5, 0x21, 0x00


	//----- nvinfo : EIATTR_KPARAM_INFO
	.align		4
.L_115:
        /*0018*/ 	.byte	0x04, 0x17
        /*001a*/ 	.short	(.L_117 - .L_116)
.L_116:
        /*001c*/ 	.word	0x00000000
        /*0020*/ 	.short	0x0002
        /*0022*/ 	.short	0x0010
        /*0024*/ 	.byte	0x00, 0xf0, 0x11, 0x00


	//----- nvinfo : EIATTR_KPARAM_INFO
	.align		4
.L_117:
        /*0028*/ 	.byte	0x04, 0x17
        /*002a*/ 	.short	(.L_119 - .L_118)
.L_118:
        /*002c*/ 	.word	0x00000000
        /*0030*/ 	.short	0x0001
        /*0032*/ 	.short	0x0008
        /*0034*/ 	.byte	0x00, 0xf5, 0x21, 0x00


	//----- nvinfo : EIATTR_KPARAM_INFO
	.align		4
.L_119:
        /*0038*/ 	.byte	0x04, 0x17
        /*003a*/ 	.short	(.L_121 - .L_120)
.L_120:
        /*003c*/ 	.word	0x00000000
        /*0040*/ 	.short	0x0000
        /*0042*/ 	.short	0x0000
        /*0044*/ 	.byte	0x00, 0xf5, 0x21, 0x00


	//----- nvinfo : EIATTR_SPARSE_MMA_MASK
	.align		4
.L_121:
        /*0048*/ 	.byte	0x03, 0x50
        /*004a*/ 	.short	0x0000


	//----- nvinfo : EIATTR_MAXREG_COUNT
	.align		4
        /*004c*/ 	.byte	0x03, 0x1b
        /*004e*/ 	.short	0x00ff


	//----- nvinfo : EIATTR_NUM_BARRIERS
	.align		4
        /*0050*/ 	.byte	0x02, 0x4c
        /*0052*/ 	.byte	0x01
	.zero		1


	//----- nvinfo : EIATTR_MERCURY_ISA_VERSION
	.align		4
        /*0054*/ 	.byte	0x03, 0x5f
        /*0056*/ 	.short	0x0101


	//----- nvinfo : EIATTR_VRC_CTA_INIT_COUNT
	.align		4
        /*0058*/ 	.byte	0x02, 0x4a
	.zero		1
	.zero		1


	//----- nvinfo : EIATTR_EXIT_INSTR_OFFSETS
	.align		4
        /*005c*/ 	.byte	0x04, 0x1c
        /*005e*/ 	.short	(.L_123 - .L_122)


	//   ....[0]....
.L_122:
        /*0060*/ 	.word	0x00000620


	//   ....[1]....
        /*0064*/ 	.word	0x00000670


	//----- nvinfo : EIATTR_CBANK_PARAM_SIZE
	.align		4
.L_123:
        /*0068*/ 	.byte	0x03, 0x19
        /*006a*/ 	.short	0x0020


	//----- nvinfo : EIATTR_PARAM_CBANK
	.align		4
        /*006c*/ 	.byte	0x04, 0x0a
        /*006e*/ 	.short	(.L_125 - .L_124)
	.align		4
.L_124:
        /*0070*/ 	.word	index@(.nv.constant0._Z23kogge_stone_scan_kernelILi512EEvPKfPfiS2_)
        /*0074*/ 	.short	0x0380
        /*0076*/ 	.short	0x0020


	//----- nvinfo : EIATTR_SW_WAR
	.align		4
.L_125:
        /*0078*/ 	.byte	0x04, 0x36
        /*007a*/ 	.short	(.L_127 - .L_126)
.L_126:
        /*007c*/ 	.word	0x00000008
.L_127:


//--------------------- .nv.callgraph             --------------------------
	.section	.nv.callgraph,"",@"SHT_CUDA_CALLGRAPH"
	.align	4
	.sectionentsize	8
	.align		4
        /*0000*/ 	.word	0x00000000
	.align		4
        /*0004*/ 	.word	0xffffffff
	.align		4
        /*0008*/ 	.word	0x00000000
	.align		4
        /*000c*/ 	.word	0xfffffffe
	.align		4
        /*0010*/ 	.word	0x00000000
	.align		4
        /*0014*/ 	.word	0xfffffffd
	.align		4
        /*0018*/ 	.word	0x00000000
	.align		4
        /*001c*/ 	.word	0xfffffffc


//--------------------- .text._Z25add_prefix_sum_for_blocksILi2EEvPfPKfi --------------------------
	.section	.text._Z25add_prefix_sum_for_blocksILi2EEvPfPKfi,"ax",@progbits
	.align	128
        .global         _Z25add_prefix_sum_for_blocksILi2EEvPfPKfi
        .type           _Z25add_prefix_sum_for_blocksILi2EEvPfPKfi,@function
        .size           _Z25add_prefix_sum_for_blocksILi2EEvPfPKfi,(.L_x_6 - _Z25add_prefix_sum_for_blocksILi2EEvPfPKfi)
        .other          _Z25add_prefix_sum_for_blocksILi2EEvPfPKfi,@"STO_CUDA_ENTRY STV_DEFAULT"
_Z25add_prefix_sum_for_blocksILi2EEvPfPKfi:
.text._Z25add_prefix_sum_for_blocksILi2EEvPfPKfi:
[----:B------:R-:W-:Y:S01]  /*0000*/  LDC R1, c[0x0][0x37c] ;  /* 0x0000df00ff017b82 */ /* 0x000fe20000000800 */
[----:B------:R-:W0:Y:S01]  /*0010*/  S2R R7, SR_CTAID.X ;  /* 0x0000000000077919 */ /* 0x000e220000002500 */
[----:B------:R-:W1:Y:S01]  /*0020*/  LDCU UR6, c[0x0][0x360] ;  /* 0x00006c00ff0677ac */ /* 0x000e620008000800 */
[----:B0-----:R-:W-:-:S13]  /*0030*/  ISETP.NE.AND P0, PT, R7, RZ, PT ;  /* 0x000000ff0700720c */ /* 0x001fda0003f05270 */
[----:B-1----:R-:W-:Y:S05]  /*0040*/  @!P0 EXIT ;  /* 0x000000000000894d */ /* 0x002fea0003800000 */
[----:B------:R-:W0:Y:S01]  /*0050*/  S2R R9, SR_TID.X ;  /* 0x0000000000097919 */ /* 0x000e220000002100 */
[----:B------:R-:W1:Y:S01]  /*0060*/  LDCU UR7, c[0x0][0x390] ;  /* 0x00007200ff0777ac */ /* 0x000e620008000800 */
[C---:B------:R-:W-:Y:S01]  /*0070*/  IMAD R0, R7.reuse, UR6, RZ ;  /* 0x0000000607007c24 */ /* 0x040fe2000f8e02ff */
[----:B------:R-:W2:Y:S01]  /*0080*/  LDC.64 R2, c[0x0][0x388] ;  /* 0x0000e200ff027b82 */ /* 0x000ea20000000a00 */
[----:B------:R-:W-:Y:S01]  /*0090*/  IADD3 R7, PT, PT, R7, -0x1, RZ ;  /* 0xffffffff07077810 */ /* 0x000fe20007ffe0ff */
[----:B------:R-:W3:Y:S04]  /*00a0*/  LDCU.64 UR4, c[0x0][0x358] ;  /* 0x00006b00ff0477ac */ /* 0x000ee80008000a00 */
[----:B--2---:R-:W-:Y:S01]  /*00b0*/  IMAD.WIDE.U32 R2, R7, 0x4, R2 ;  /* 0x0000000407027825 */ /* 0x004fe200078e0002 */
[----:B0-----:R-:W-:-:S04]  /*00c0*/  LEA R9, R0, R9, 0x1 ;  /* 0x0000000900097211 */ /* 0x001fc800078e08ff */
[----:B---3--:R-:W2:Y:S01]  /*00d0*/  LDG.E R0, desc[UR4][R2.64] ;  /* 0x0000000402007981 */ /* 0x008ea2000c1e1900 */
[----:B-1----:R-:W-:-:S13]  /*00e0*/  ISETP.GE.AND P0, PT, R9, UR7, PT ;  /* 0x0000000709007c0c */ /* 0x002fda000bf06270 */
[----:B------:R-:W0:Y:S02]  /*00f0*/  @!P0 LDC.64 R4, c[0x0][0x380] ;  /* 0x0000e000ff048b82 */ /* 0x000e240000000a00 */
[----:B0-----:R-:W-:-:S05]  /*0100*/  @!P0 IMAD.WIDE R4, R9, 0x4, R4 ;  /* 0x0000000409048825 */ /* 0x001fca00078e0204 */
[----:B------:R-:W2:Y:S01]  /*0110*/  @!P0 LDG.E R7, desc[UR4][R4.64] ;  /* 0x0000000404078981 */ /* 0x000ea2000c1e1900 */
[----:B------:R-:W-:-:S04]  /*0120*/  IADD3 R9, PT, PT, R9, UR6, RZ ;  /* 0x0000000609097c10 */ /* 0x000fc8000fffe0ff */
[----:B------:R-:W-:Y:S01]  /*0130*/  ISETP.GE.AND P1, PT, R9, UR7, PT ;  /* 0x0000000709007c0c */ /* 0x000fe2000bf26270 */
[----:B--2---:R-:W-:-:S05]  /*0140*/  @!P0 FADD R7, R0, R7 ;  /* 0x0000000700078221 */ /* 0x004fca0000000000 */
[----:B------:R0:W-:Y:S07]  /*0150*/  @!P0 STG.E desc[UR4][R4.64], R7 ;  /* 0x0000000704008986 */ /* 0x0001ee000c101904 */
[----:B------:R-:W-:Y:S05]  /*0160*/  @P1 EXIT ;  /* 0x000000000000194d */ /* 0x000fea0003800000 */
[----:B------:R-:W1:Y:S02]  /*0170*/  LDC.64 R2, c[0x0][0x380] ;  /* 0x0000e000ff027b82 */ /* 0x000e640000000a00 */
[----:B-1----:R-:W-:-:S05]  /*0180*/  IMAD.WIDE R2, R9, 0x4, R2 ;  /* 0x0000000409027825 */ /* 0x002fca00078e0202 */
[----:B0-----:R-:W2:Y:S02]  /*0190*/  LDG.E R5, desc[UR4][R2.64] ;  /* 0x0000000402057981 */ /* 0x001ea4000c1e1900 */
[----:B--2---:R-:W-:-:S05]  /*01a0*/  FADD R5, R0, R5 ;  /* 0x0000000500057221 */ /* 0x004fca0000000000 */
[----:B------:R-:W-:Y:S01]  /*01b0*/  STG.E desc[UR4][R2.64], R5 ;  /* 0x0000000502007986 */ /* 0x000fe2000c101904 */
[----:B------:R-:W-:Y:S05]  /*01c0*/  EXIT ;  /* 0x000000000000794d */ /* 0x000fea0003800000 */
.L_x_0:
[----:B------:R-:W-:-:S00]  /*01d0*/  BRA `(.L_x_0) ;  /* 0xfffffffc00fc7947 */ /* 0x000fc0000383ffff */
[----:B------:R-:W-:-:S00]  /*01e0*/  NOP ;  /* 0x0000000000007918 */ /* 0x000fc00000000000 */
        /* <DEDUP_REMOVED lines=9> */
.L_x_6:


//--------------------- .text._Z25add_prefix_sum_for_blocksILi1EEvPfPKfi --------------------------
	.section	.text._Z25add_prefix_sum_for_blocksILi1EEvPfPKfi,"ax",@progbits
	.align	128
        .global         _Z25add_prefix_sum_for_blocksILi1EEvPfPKfi
        .type           _Z25add_prefix_sum_for_blocksILi1EEvPfPKfi,@function
        .size           _Z25add_prefix_sum_for_blocksILi1EEvPfPKfi,(.L_x_7 - _Z25add_prefix_sum_for_blocksILi1EEvPfPKfi)
        .other          _Z25add_prefix_sum_for_blocksILi1EEvPfPKfi,@"STO_CUDA_ENTRY STV_DEFAULT"
_Z25add_prefix_sum_for_blocksILi1EEvPfPKfi:
.text._Z25add_prefix_sum_for_blocksILi1EEvPfPKfi:
[----:B------:R-:W-:Y:S01]  /*0000*/  LDC R1, c[0x0][0x37c] ;  /* 0x0000df00ff017b82 */ /* 0x000fe20000000800 */
[----:B------:R-:W0:Y:S01]  /*0010*/  S2R R0, SR_CTAID.X ;  /* 0x0000000000007919 */ /* 0x000e220000002500 */
[----:B------:R-:W1:Y:S01]  /*0020*/  LDCU UR4, c[0x0][0x360] ;  /* 0x00006c00ff0477ac */ /* 0x000e620008000800 */
[----:B------:R-:W1:Y:S01]  /*0030*/  S2R R7, SR_TID.X ;  /* 0x0000000000077919 */ /* 0x000e620000002100 */
[C---:B0-----:R-:W-:Y:S01]  /*0040*/  ISETP.NE.AND P0, PT, R0.reuse, RZ, PT ;  /* 0x000000ff0000720c */ /* 0x041fe20003f05270 */
[----:B-1----:R-:W-:-:S12]  /*0050*/  IMAD R7, R0, UR4, R7 ;  /* 0x0000000400077c24 */ /* 0x002fd8000f8e0207 */
[----:B------:R-:W-:Y:S05]  /*0060*/  @!P0 EXIT ;  /* 0x000000000000894d */ /* 0x000fea0003800000 */
[----:B------:R-:W0:Y:S01]  /*0070*/  LDCU UR4, c[0x0][0x390] ;  /* 0x00007200ff0477ac */ /* 0x000e220008000800 */
[----:B------:R-:W1:Y:S01]  /*0080*/  LDC.64 R2, c[0x0][0x388] ;  /* 0x0000e200ff027b82 */ /* 0x000e620000000a00 */
[----:B0-----:R-:W-:-:S13]  /*0090*/  ISETP.GE.AND P0, PT, R7, UR4, PT ;  /* 0x0000000407007c0c */ /* 0x001fda000bf06270 */
[----:B------:R-:W-:Y:S05]  /*00a0*/  @P0 EXIT ;  /* 0x000000000000094d */ /* 0x000fea0003800000 */
[----:B------:R-:W0:Y:S01]  /*00b0*/  LDC.64 R4, c[0x0][0x380] ;  /* 0x0000e000ff047b82 */ /* 0x000e220000000a00 */
[----:B------:R-:W2:Y:S01]  /*00c0*/  LDCU.64 UR4, c[0x0][0x358] ;  /* 0x00006b00ff0477ac */ /* 0x000ea20008000a00 */
[----:B------:R-:W-:-:S05]  /*00d0*/  IADD3 R9, PT, PT, R0, -0x1, RZ ;  /* 0xffffffff00097810 */ /* 0x000fca0007ffe0ff */
[----:B-1----:R-:W-:-:S06]  /*00e0*/  IMAD.WIDE.U32 R2, R9, 0x4, R2 ;  /* 0x0000000409027825 */ /* 0x002fcc00078e0002 */
[----:B--2---:R-:W2:Y:S01]  /*00f0*/  LDG.E R2, desc[UR4][R2.64] ;  /* 0x0000000402027981 */ /* 0x004ea2000c1e1900 */
[----:B0-----:R-:W-:-:S05]  /*0100*/  IMAD.WIDE R4, R7, 0x4, R4 ;  /* 0x0000000407047825 */ /* 0x001fca00078e0204 */
[----:B------:R-:W2:Y:S02]  /*0110*/  LDG.E R7, desc[UR4][R4.64] ;  /* 0x0000000404077981 */ /* 0x000ea4000c1e1900 */
[----:B--2---:R-:W-:-:S05]  /*0120*/  FADD R7, R2, R7 ;  /* 0x0000000702077221 */ /* 0x004fca0000000000 */
[----:B------:R-:W-:Y:S01]  /*0130*/  STG.E desc[UR4][R4.64], R7 ;  /* 0x0000000704007986 */ /* 0x000fe2000c101904 */
[----:B------:R-:W-:Y:S05]  /*0140*/  EXIT ;  /* 0x000000000000794d */ /* 0x000fea0003800000 */
.L_x_1:
        /* <DEDUP_REMOVED lines=11> */
.L_x_7:


//--------------------- .text._Z32brent_kung_scan_optimized_kernelILi512EEvPKfPfiS2_ --------------------------
	.section	.text._Z32brent_kung_scan_optimized_kernelILi512EEvPKfPfiS2_,"ax",@progbits
	.align	128
        .global         _Z32brent_kung_scan_optimized_kernelILi512EEvPKfPfiS2_
        .type           _Z32brent_kung_scan_optimized_kernelILi512EEvPKfPfiS2_,@function
        .size           _Z32brent_kung_scan_optimized_kernelILi512EEvPKfPfiS2_,(.L_x_8 - _Z32brent_kung_scan_optimized_kernelILi512EEvPKfPfiS2_)
        .other          _Z32brent_kung_scan_optimized_kernelILi512EEvPKfPfiS2_,@"STO_CUDA_ENTRY STV_DEFAULT"
_Z32brent_kung_scan_optimized_kernelILi512EEvPKfPfiS2_:
.text._Z32brent_kung_scan_optimized_kernelILi512EEvPKfPfiS2_:
[----:B------:R-:W-:Y:S01]  /*0000*/  LDC R1, c[0x0][0x37c] ;  /* 0x0000df00ff017b82 */ /* 0x000fe20000000800 */
[----:B------:R-:W0:Y:S07]  /*0010*/  S2R R0, SR_CTAID.X ;  /* 0x0000000000007919 */ /* 0x000e2e0000002500 */
[----:B------:R-:W0:Y:S01]  /*0020*/  LDC R5, c[0x0][0x360] ;  /* 0x0000d800ff057b82 */ /* 0x000e220000000800 */
[----:B------:R-:W1:Y:S01]  /*0030*/  LDCU UR4, c[0x0][0x390] ;  /* 0x00007200ff0477ac */ /* 0x000e620008000800 */
[----:B------:R-:W2:Y:S01]  /*0040*/  S2R R3, SR_TID.X ;  /* 0x0000000000037919 */ /* 0x000ea20000002100 */
[----:B------:R-:W3:Y:S05]  /*0050*/  LDCU.64 UR6, c[0x0][0x358] ;  /* 0x00006b00ff0677ac */ /* 0x000eea0008000a00 */
[----:B------:R-:W4:Y:S01]  /*0060*/  S2UR UR5, SR_CgaCtaId ;  /* 0x00000000000579c3 */ /* 0x000f220000008800 */
[----:B------:R-:W5:Y:S01]  /*0070*/  LDCU.64 UR8, c[0x0][0x398] ;  /* 0x00007300ff0877ac */ /* 0x000f620008000a00 */
[----:B0-----:R-:W-:-:S04]  /*0080*/  IMAD R4, R5, R0, RZ ;  /* 0x0000000005047224 */ /* 0x001fc800078e02ff */
[----:B--2---:R-:W-:-:S04]  /*0090*/  IMAD R4, R4, 0x2, R3 ;  /* 0x0000000204047824 */ /* 0x004fc800078e0203 */
[C---:B------:R-:W-:Y:S01]  /*00a0*/  IMAD.IADD R2, R4.reuse, 0x1, R5 ;  /* 0x0000000104027824 */ /* 0x040fe200078e0205 */
[----:B-1----:R-:W-:-:S04]  /*00b0*/  ISETP.GE.AND P1, PT, R4, UR4, PT ;  /* 0x0000000404007c0c */ /* 0x002fc8000bf26270 */
[----:B------:R-:W-:-:S09]  /*00c0*/  ISETP.GE.U32.AND P2, PT, R2, UR4, PT ;  /* 0x0000000402007c0c */ /* 0x000fd2000bf46070 */
[----:B------:R-:W0:Y:S08]  /*00d0*/  @!P1 LDC.64 R8, c[0x0][0x380] ;  /* 0x0000e000ff089b82 */ /* 0x000e300000000a00 */
[----:B------:R-:W1:Y:S01]  /*00e0*/  @!P2 LDC.64 R10, c[0x0][0x380] ;  /* 0x0000e000ff0aab82 */ /* 0x000e620000000a00 */
[----:B0-----:R-:W-:-:S06]  /*00f0*/  @!P1 IMAD.WIDE R8, R4, 0x4, R8 ;  /* 0x0000000404089825 */ /* 0x001fcc00078e0208 */
[----:B---3--:R-:W2:Y:S01]  /*0100*/  @!P1 LDG.E R9, desc[UR6][R8.64] ;  /* 0x0000000608099981 */ /* 0x008ea2000c1e1900 */
[----:B-1----:R-:W-:-:S06]  /*0110*/  @!P2 IMAD.WIDE.U32 R10, R2, 0x4, R10 ;  /* 0x00000004020aa825 */ /* 0x002fcc00078e000a */
[----:B------:R-:W3:Y:S01]  /*0120*/  @!P2 LDG.E R10, desc[UR6][R10.64] ;  /* 0x000000060a0aa981 */ /* 0x000ee2000c1e1900 */
[----:B------:R-:W-:Y:S02]  /*0130*/  UMOV UR4, 0x400 ;  /* 0x0000040000047882 */ /* 0x000fe40000000000 */
[----:B----4-:R-:W-:-:S06]  /*0140*/  ULEA UR4, UR5, UR4, 0x18 ;  /* 0x0000000405047291 */ /* 0x010fcc000f8ec0ff */
[----:B------:R-:W-:-:S05]  /*0150*/  LEA R6, R3, UR4, 0x2 ;  /* 0x0000000403067c11 */ /* 0x000fca000f8e10ff */
[--C-:B------:R-:W-:Y:S01]  /*0160*/  IMAD R5, R5, 0x4, R6.reuse ;  /* 0x0000000405057824 */ /* 0x100fe200078e0206 */
[C---:B------:R-:W-:Y:S01]  /*0170*/  ISETP.GT.U32.AND P0, PT, R3.reuse, 0x1ff, PT ;  /* 0x000001ff0300780c */ /* 0x040fe20003f04070 */
[C---:B------:R-:W-:Y:S01]  /*0180*/  IMAD R7, R3.reuse, 0x4, R6 ;  /* 0x0000000403077824 */ /* 0x040fe200078e0206 */
[----:B------:R-:W-:Y:S01]  /*0190*/  ISETP.GT.U32.AND P3, PT, R3, 0xff, PT ;  /* 0x000000ff0300780c */ /* 0x000fe20003f64070 */
[----:B--2---:R-:W-:Y:S04]  /*01a0*/  @!P1 STS [R6], R9 ;  /* 0x0000000906009388 */ /* 0x004fe80000000800 */
[----:B------:R-:W-:Y:S04]  /*01b0*/  @P1 STS [R6], RZ ;  /* 0x000000ff06001388 */ /* 0x000fe80000000800 */
[----:B---3--:R-:W-:Y:S04]  /*01c0*/  @!P2 STS [R5], R10 ;  /* 0x0000000a0500a388 */ /* 0x008fe80000000800 */
[----:B------:R-:W-:Y:S01]  /*01d0*/  @P2 STS [R5], RZ ;  /* 0x000000ff05002388 */ /* 0x000fe20000000800 */
[----:B------:R-:W-:Y:S06]  /*01e0*/  BAR.SYNC.DEFER_BLOCKING 0x0 ;  /* 0x0000000000007b1d */ /* 0x000fec0000010000 */
[----:B------:R-:W-:Y:S04]  /*01f0*/  @!P0 LDS R8, [R7] ;  /* 0x0000000007088984 */ /* 0x000fe80000000800 */
[----:B------:R-:W0:Y:S02]  /*0200*/  @!P0 LDS R11, [R7+0x4] ;  /* 0x00000400070b8984 */ /* 0x000e240000000800 */
[----:B0-----:R-:W-:-:S05]  /*0210*/  @!P0 FADD R8, R8, R11 ;  /* 0x0000000b08088221 */ /* 0x001fca0000000000 */
[----:B------:R-:W-:Y:S01]  /*0220*/  @!P0 STS [R7+0x4], R8 ;  /* 0x0000040807008388 */ /* 0x000fe20000000800 */
[C---:B------:R-:W-:Y:S01]  /*0230*/  @!P3 LEA R11, R3.reuse, 0x10, 0x4 ;  /* 0x00000010030bb811 */ /* 0x040fe200078e20ff */
[----:B------:R-:W-:Y:S06]  /*0240*/  BAR.SYNC.DEFER_BLOCKING 0x0 ;  /* 0x0000000000007b1d */ /* 0x000fec0000010000 */
[----:B------:R-:W-:Y:S04]  /*0250*/  @!P3 LDS R9, [R11+UR4+-0xc] ;  /* 0xfffff4040b09b984 */ /* 0x000fe80008000800 */
[----:B------:R-:W0:Y:S01]  /*0260*/  @!P3 LDS R10, [R11+UR4+-0x4] ;  /* 0xfffffc040b0ab984 */ /* 0x000e220008000800 */
[----:B------:R-:W-:Y:S01]  /*0270*/  ISETP.GT.U32.AND P0, PT, R3, 0x7f, PT ;  /* 0x0000007f0300780c */ /* 0x000fe20003f04070 */
[----:B0-----:R-:W-:-:S05]  /*0280*/  @!P3 FADD R10, R9, R10 ;  /* 0x0000000a090ab221 */ /* 0x001fca0000000000 */
[----:B------:R-:W-:Y:S07]  /*0290*/  @!P3 STS [R11+UR4+-0x4], R10 ;  /* 0xfffffc0a0b00b988 */ /* 0x000fee0008000804 */
[C---:B------:R-:W-:Y:S01]  /*02a0*/  @!P0 LEA R9, R3.reuse, 0x20, 0x5 ;  /* 0x0000002003098811 */ /* 0x040fe200078e28ff */
[----:B------:R-:W-:Y:S06]  /*02b0*/  BAR.SYNC.DEFER_BLOCKING 0x0 ;  /* 0x0000000000007b1d */ /* 0x000fec0000010000 */
[----:B------:R-:W-:Y:S04]  /*02c0*/  @!P0 LDS R12, [R9+UR4+-0x14] ;  /* 0xffffec04090c8984 */ /* 0x000fe80008000800 */
[----:B------:R-:W0:Y:S01]  /*02d0*/  @!P0 LDS R13, [R9+UR4+-0x4] ;  /* 0xfffffc04090d8984 */ /* 0x000e220008000800 */
[----:B------:R-:W-:-:S13]  /*02e0*/  ISETP.GT.U32.AND P3, PT, R3, 0x3f, PT ;  /* 0x0000003f0300780c */ /* 0x000fda0003f64070 */
[----:B------:R-:W-:Y:S01]  /*02f0*/  @!P3 LEA R8, R3, 0x40, 0x6 ;  /* 0x000000400308b811 */ /* 0x000fe200078e30ff */
[----:B0-----:R-:W-:-:S05]  /*0300*/  @!P0 FADD R12, R12, R13 ;  /* 0x0000000d0c0c8221 */ /* 0x001fca0000000000 */
[----:B------:R-:W-:Y:S01]  /*0310*/  @!P0 STS [R9+UR4+-0x4], R12 ;  /* 0xfffffc0c09008988 */ /* 0x000fe20008000804 */
        /* <DEDUP_REMOVED lines=38> */
[----:B------:R-:W-:Y:S01]  /*0580*/  ISETP.NE.AND P3, PT, R3, RZ, PT ;  /* 0x000000ff0300720c */ /* 0x000fe20003f65270 */
[----:B0-----:R-:W-:-:S05]  /*0590*/  @!P0 FADD R12, R12, R15 ;  /* 0x0000000f0c0c8221 */ /* 0x001fca0000000000 */
[----:B------:R-:W-:Y:S01]  /*05a0*/  @!P0 STS [R9+UR4+-0x4], R12 ;  /* 0xfffffc0c09008988 */ /* 0x000fe20008000804 */
[----:B------:R-:W-:Y:S06]  /*05b0*/  BAR.SYNC.DEFER_BLOCKING 0x0 ;  /* 0x0000000000007b1d */ /* 0x000fec0000010000 */
[----:B------:R-:W-:Y:S04]  /*05c0*/  @!P3 LDS R8, [UR4+0x7fc] ;  /* 0x0007fc04ff08b984 */ /* 0x000fe80008000800 */
[----:B------:R-:W0:Y:S02]  /*05d0*/  @!P3 LDS R13, [UR4+0xffc] ;  /* 0x000ffc04ff0db984 */ /* 0x000e240008000800 */
[----:B0-----:R-:W-:-:S05]  /*05e0*/  @!P3 FADD R8, R8, R13 ;  /* 0x0000000d0808b221 */ /* 0x001fca0000000000 */
[----:B------:R-:W-:Y:S01]  /*05f0*/  @!P3 STS [UR4+0xffc], R8 ;  /* 0x000ffc08ff00b988 */ /* 0x000fe20008000804 */
[----:B------:R-:W-:Y:S06]  /*0600*/  BAR.SYNC.DEFER_BLOCKING 0x0 ;  /* 0x0000000000007b1d */ /* 0x000fec0000010000 */
[----:B------:R-:W-:Y:S04]  /*0610*/  @!P3 LDS R10, [UR4+0x7fc] ;  /* 0x0007fc04ff0ab984 */ /* 0x000fe80008000800 */
[----:B------:R-:W0:Y:S01]  /*0620*/  @!P3 LDS R11, [UR4+0xbfc] ;  /* 0x000bfc04ff0bb984 */ /* 0x000e220008000800 */
[----:B------:R-:W-:-:S13]  /*0630*/  ISETP.GT.U32.AND P0, PT, R3, 0x2, PT ;  /* 0x000000020300780c */ /* 0x000fda0003f04070 */
[----:B------:R-:W-:Y:S01]  /*0640*/  @!P0 LEA R14, R3, 0x400, 0xa ;  /* 0x00000400030e8811 */ /* 0x000fe200078e50ff */
[----:B0-----:R-:W-:-:S05]  /*0650*/  @!P3 FADD R10, R10, R11 ;  /* 0x0000000b0a0ab221 */ /* 0x001fca0000000000 */
[----:B------:R-:W-:Y:S01]  /*0660*/  @!P3 STS [UR4+0xbfc], R10 ;  /* 0x000bfc0aff00b988 */ /* 0x000fe20008000804 */
[----:B------:R-:W-:Y:S06]  /*0670*/  BAR.SYNC.DEFER_BLOCKING 0x0 ;  /* 0x0000000000007b1d */ /* 0x000fec0000010000 */
[----:B------:R-:W-:Y:S04]  /*0680*/  @!P0 LDS R9, [R14+UR4+-0x4] ;  /* 0xfffffc040e098984 */ /* 0x000fe80008000800 */
[----:B------:R-:W0:Y:S01]  /*0690*/  @!P0 LDS R12, [R14+UR4+0x1fc] ;  /* 0x0001fc040e0c8984 */ /* 0x000e220008000800 */
[----:B------:R-:W-:-:S13]  /*06a0*/  ISETP.GT.U32.AND P3, PT, R3, 0x6, PT ;  /* 0x000000060300780c */ /* 0x000fda0003f64070 */
[----:B------:R-:W-:Y:S01]  /*06b0*/  @!P3 LEA R13, R3, 0x200, 0x9 ;  /* 0x00000200030db811 */ /* 0x000fe200078e48ff */
[----:B0-----:R-:W-:-:S05]  /*06c0*/  @!P0 FADD R9, R9, R12 ;  /* 0x0000000c09098221 */ /* 0x001fca0000000000 */
[----:B------:R-:W-:Y:S01]  /*06d0*/  @!P0 STS [R14+UR4+0x1fc], R9 ;  /* 0x0001fc090e008988 */ /* 0x000fe20008000804 */
        /* <DEDUP_REMOVED lines=31> */
[----:B------:R-:W-:Y:S01]  /*08d0*/  ISETP.GT.U32.AND P0, PT, R3, 0xfe, PT ;  /* 0x000000fe0300780c */ /* 0x000fe20003f04070 */
[----:B0-----:R-:W-:-:S05]  /*08e0*/  @!P3 FADD R10, R10, R11 ;  /* 0x0000000b0a0ab221 */ /* 0x001fca0000000000 */
[----:B------:R-:W-:Y:S07]  /*08f0*/  @!P3 STS [R15+UR4+0xc], R10 ;  /* 0x00000c0a0f00b988 */ /* 0x000fee0008000804 */
[C---:B------:R-:W-:Y:S01]  /*0900*/  @!P0 LEA R11, R3.reuse, 0x10, 0x4 ;  /* 0x00000010030b8811 */ /* 0x040fe200078e20ff */
[----:B------:R-:W-:Y:S06]  /*0910*/  BAR.SYNC.DEFER_BLOCKING 0x0 ;  /* 0x0000000000007b1d */ /* 0x000fec0000010000 */
[----:B------:R-:W-:Y:S04]  /*0920*/  @!P0 LDS R9, [R11+UR4+-0x4] ;  /* 0xfffffc040b098984 */ /* 0x000fe80008000800 */
[----:B------:R-:W0:Y:S01]  /*0930*/  @!P0 LDS R12, [R11+UR4+0x4] ;  /* 0x000004040b0c8984 */ /* 0x000e220008000800 */
[----:B------:R-:W-:Y:S01]  /*0940*/  ISETP.GT.U32.AND P3, PT, R3, 0x1fe, PT ;  /* 0x000001fe0300780c */ /* 0x000fe20003f64070 */
[----:B0-----:R-:W-:-:S05]  /*0950*/  @!P0 FADD R12, R9, R12 ;  /* 0x0000000c090c8221 */ /* 0x001fca0000000000 */
[----:B------:R0:W-:Y:S01]  /*0960*/  @!P0 STS [R11+UR4+0x4], R12 ;  /* 0x0000040c0b008988 */ /* 0x0001e20008000804 */
[----:B------:R-:W-:Y:S08]  /*0970*/  BAR.SYNC.DEFER_BLOCKING 0x0 ;  /* 0x0000000000007b1d */ /* 0x000ff00000010000 */
[----:B0-----:R-:W0:Y:S01]  /*0980*/  @!P2 LDC.64 R10, c[0x0][0x388] ;  /* 0x0000e200ff0aab82 */ /* 0x001e220000000a00 */
[----:B------:R-:W-:Y:S04]  /*0990*/  @!P3 LDS R8, [R7+0x4] ;  /* 0x000004000708b984 */ /* 0x000fe80000000800 */
[----:B------:R-:W1:Y:S02]  /*09a0*/  @!P3 LDS R9, [R7+0x8] ;  /* 0x000008000709b984 */ /* 0x000e640000000800 */
[----:B-1----:R-:W-:-:S02]  /*09b0*/  @!P3 FADD R14, R8, R9 ;  /* 0x00000009080eb221 */ /* 0x002fc40000000000 */
[----:B------:R-:W1:Y:S03]  /*09c0*/  @!P1 LDC.64 R8, c[0x0][0x388] ;  /* 0x0000e200ff089b82 */ /* 0x000e660000000a00 */
[----:B------:R-:W-:Y:S05]  /*09d0*/  @!P3 STS [R7+0x8], R14 ;  /* 0x0000080e0700b388 */ /* 0x000fea0000000800 */
[----:B------:R-:W-:Y:S01]  /*09e0*/  BAR.SYNC.DEFER_BLOCKING 0x0 ;  /* 0x0000000000007b1d */ /* 0x000fe20000010000 */
[----:B-----5:R-:W-:-:S05]  /*09f0*/  ISETP.NE.U32.AND P0, PT, RZ, UR8, PT ;  /* 0x00000008ff007c0c */ /* 0x020fca000bf05070 */
[----:B------:R-:W2:Y:S04]  /*0a00*/  @!P1 LDS R13, [R6] ;  /* 0x00000000060d9984 */ /* 0x000ea80000000800 */
[----:B------:R-:W3:Y:S01]  /*0a10*/  @!P2 LDS R5, [R5] ;  /* 0x000000000505a984 */ /* 0x000ee20000000800 */
[----:B------:R-:W-:-:S04]  /*0a20*/  ISETP.NE.AND.EX P0, PT, RZ, UR9, PT, P0 ;  /* 0x00000009ff007c0c */ /* 0x000fc8000bf05300 */
[----:B------:R-:W-:Y:S01]  /*0a30*/  ISETP.NE.OR P0, PT, R3, RZ, !P0 ;  /* 0x000000ff0300720c */ /* 0x000fe20004705670 */
[----:B-1----:R-:W-:-:S04]  /*0a40*/  @!P1 IMAD.WIDE R8, R4, 0x4, R8 ;  /* 0x0000000404089825 */ /* 0x002fc800078e0208 */
[----:B0-----:R-:W-:Y:S01]  /*0a50*/  @!P2 IMAD.WIDE.U32 R2, R2, 0x4, R10 ;  /* 0x000000040202a825 */ /* 0x001fe200078e000a */
[----:B--2---:R0:W-:Y:S04]  /*0a60*/  @!P1 STG.E desc[UR6][R8.64], R13 ;  /* 0x0000000d08009986 */ /* 0x0041e8000c101906 */
[----:B---3--:R0:W-:Y:S03]  /*0a70*/  @!P2 STG.E desc[UR6][R2.64], R5 ;  /* 0x000000050200a986 */ /* 0x0081e6000c101906 */
[----:B------:R-:W-:Y:S05]  /*0a80*/  @P0 EXIT ;  /* 0x000000000000094d */ /* 0x000fea0003800000 */
[----:B0-----:R-:W0:Y:S01]  /*0a90*/  LDS R5, [UR4+0xffc] ;  /* 0x000ffc04ff057984 */ /* 0x001e220008000800 */
[----:B------:R-:W1:Y:S02]  /*0aa0*/  LDC.64 R2, c[0x0][0x398] ;  /* 0x0000e600ff027b82 */ /* 0x000e640000000a00 */
[----:B-1----:R-:W-:-:S05]  /*0ab0*/  IMAD.WIDE.U32 R2, R0, 0x4, R2 ;  /* 0x0000000400027825 */ /* 0x002fca00078e0002 */
[----:B0-----:R-:W-:Y:S01]  /*0ac0*/  STG.E desc[UR6][R2.64], R5 ;  /* 0x0000000502007986 */ /* 0x001fe2000c101906 */
[----:B------:R-:W-:Y:S05]  /*0ad0*/  EXIT ;  /* 0x000000000000794d */ /* 0x000fea0003800000 */
.L_x_2:
        /* <DEDUP_REMOVED lines=10> */
.L_x_8:


//--------------------- .text._Z22brent_kung_scan_kernelILi512EEvPKfPfiS2_ --------------------------
	.section	.text._Z22brent_kung_scan_kernelILi512EEvPKfPfiS2_,"ax",@progbits
	.align	128
        .global         _Z22brent_kung_scan_kernelILi512EEvPKfPfiS2_
        .type           _Z22brent_kung_scan_kernelILi512EEvPKfPfiS2_,@function
        .size           _Z22brent_kung_scan_kernelILi512EEvPKfPfiS2_,(.L_x_9 - _Z22brent_kung_scan_kernelILi512EEvPKfPfiS2_)
        .other          _Z22brent_kung_scan_kernelILi512EEvPKfPfiS2_,@"STO_CUDA_ENTRY STV_DEFAULT"
_Z22brent_kung_scan_kernelILi512EEvPKfPfiS2_:
.text._Z22brent_kung_scan_kernelILi512EEvPKfPfiS2_:
[----:B------:R-:W-:Y:S01]  /*0000*/  LDC R1, c[0x0][0x37c] ;  /* 0x0000df00ff017b82 */ /* 0x000fe20000000800 */
[----:B------:R-:W0:Y:S01]  /*0010*/  S2R R3, SR_TID.X ;  /* 0x0000000000037919 */ /* 0x000e220000002100 */
[----:B------:R-:W0:Y:S01]  /*0020*/  LDCU UR4, c[0x0][0x360] ;  /* 0x00006c00ff0477ac */ /* 0x000e220008000800 */
[----:B------:R-:W-:Y:S01]  /*0030*/  IMAD.MOV.U32 R9, RZ, RZ, RZ ;  /* 0x000000ffff097224 */ /* 0x000fe200078e00ff */
[----:B------:R-:W0:Y:S01]  /*0040*/  S2R R0, SR_CTAID.X ;  /* 0x0000000000007919 */ /* 0x000e220000002500 */
[----:B------:R-:W1:Y:S01]  /*0050*/  LDCU UR5, c[0x0][0x390] ;  /* 0x00007200ff0577ac */ /* 0x000e620008000800 */
[----:B------:R-:W2:Y:S01]  /*0060*/  LDCU.64 UR6, c[0x0][0x358] ;  /* 0x00006b00ff0677ac */ /* 0x000ea20008000a00 */
[----:B------:R-:W3:Y:S01]  /*0070*/  LDCU.64 UR8, c[0x0][0x398] ;  /* 0x00007300ff0877ac */ /* 0x000ee20008000a00 */
[----:B0-----:R-:W-:-:S05]  /*0080*/  IMAD R2, R0, UR4, R3 ;  /* 0x0000000400027c24 */ /* 0x001fca000f8e0203 */
[----:B-1----:R-:W-:-:S13]  /*0090*/  ISETP.GE.AND P1, PT, R2, UR5, PT ;  /* 0x0000000502007c0c */ /* 0x002fda000bf26270 */
[----:B------:R-:W0:Y:S02]  /*00a0*/  @!P1 LDC.64 R6, c[0x0][0x380] ;  /* 0x0000e000ff069b82 */ /* 0x000e240000000a00 */
[----:B0-----:R-:W-:-:S05]  /*00b0*/  @!P1 IMAD.WIDE R6, R2, 0x4, R6 ;  /* 0x0000000402069825 */ /* 0x001fca00078e0206 */
[----:B--2---:R0:W2:Y:S01]  /*00c0*/  @!P1 LDG.E R9, desc[UR6][R6.64] ;  /* 0x0000000606099981 */ /* 0x0040a2000c1e1900 */
[----:B------:R-:W1:Y:S01]  /*00d0*/  S2UR UR5, SR_CgaCtaId ;  /* 0x00000000000579c3 */ /* 0x000e620000008800 */
[----:B------:R-:W-:Y:S01]  /*00e0*/  UMOV UR4, 0x400 ;  /* 0x0000040000047882 */ /* 0x000fe20000000000 */
[C---:B------:R-:W-:Y:S02]  /*00f0*/  ISETP.GT.U32.AND P2, PT, R3.reuse, 0xff, PT ;  /* 0x000000ff0300780c */ /* 0x040fe40003f44070 */
[----:B------:R-:W-:-:S13]  /*0100*/  ISETP.GT.U32.AND P0, PT, R3, 0x7f, PT ;  /* 0x0000007f0300780c */ /* 0x000fda0003f04070 */
[----:B0-----:R-:W-:Y:S01]  /*0110*/  @!P0 LEA R6, R3, 0x10, 0x4 ;  /* 0x0000001003068811 */ /* 0x001fe200078e20ff */
[----:B-1----:R-:W-:-:S06]  /*0120*/  ULEA UR4, UR5, UR4, 0x18 ;  /* 0x0000000405047291 */ /* 0x002fcc000f8ec0ff */
[----:B------:R-:W-:-:S05]  /*0130*/  LEA R4, R3, UR4, 0x2 ;  /* 0x0000000403047c11 */ /* 0x000fca000f8e10ff */
[----:B------:R-:W-:Y:S01]  /*0140*/  IMAD R5, R3, 0x4, R4 ;  /* 0x0000000403057824 */ /* 0x000fe200078e0204 */
[----:B--2---:R-:W-:Y:S01]  /*0150*/  STS [R4], R9 ;  /* 0x0000000904007388 */ /* 0x004fe20000000800 */
[----:B------:R-:W-:Y:S06]  /*0160*/  BAR.SYNC.DEFER_BLOCKING 0x0 ;  /* 0x0000000000007b1d */ /* 0x000fec0000010000 */
[----:B------:R-:W-:Y:S04]  /*0170*/  @!P2 LDS R8, [R5] ;  /* 0x000000000508a984 */ /* 0x000fe80000000800 */
[----:B------:R-:W0:Y:S02]  /*0180*/  @!P2 LDS R11, [R5+0x4] ;  /* 0x00000400050ba984 */ /* 0x000e240000000800 */
[----:B0-----:R-:W-:-:S05]  /*0190*/  @!P2 FADD R8, R8, R11 ;  /* 0x0000000b0808a221 */ /* 0x001fca0000000000 */
[----:B------:R-:W-:Y:S01]  /*01a0*/  @!P2 STS [R5+0x4], R8 ;  /* 0x000004080500a388 */ /* 0x000fe20000000800 */
[----:B------:R-:W-:Y:S01]  /*01b0*/  BAR.SYNC.DEFER_BLOCKING 0x0 ;  /* 0x0000000000007b1d */ /* 0x000fe20000010000 */
[----:B------:R-:W-:-:S13]  /*01c0*/  ISETP.GT.U32.AND P2, PT, R3, 0x3f, PT ;  /* 0x0000003f0300780c */ /* 0x000fda0003f44070 */
[----:B------:R-:W-:Y:S01]  /*01d0*/  @!P2 LEA R9, R3, 0x20, 0x5 ;  /* 0x000000200309a811 */ /* 0x000fe200078e28ff */
[----:B------:R-:W-:Y:S04]  /*01e0*/  @!P0 LDS R7, [R6+UR4+-0xc] ;  /* 0xfffff40406078984 */ /* 0x000fe80008000800 */
[----:B------:R-:W0:Y:S02]  /*01f0*/  @!P0 LDS R10, [R6+UR4+-0x4] ;  /* 0xfffffc04060a8984 */ /* 0x000e240008000800 */
[----:B0-----:R-:W-:-:S05]  /*0200*/  @!P0 FADD R7, R7, R10 ;  /* 0x0000000a07078221 */ /* 0x001fca0000000000 */
[----:B------:R-:W-:Y:S01]  /*0210*/  @!P0 STS [R6+UR4+-0x4], R7 ;  /* 0xfffffc0706008988 */ /* 0x000fe20008000804 */
        /* <DEDUP_REMOVED lines=36> */
[----:B------:R-:W-:-:S05]  /*0460*/  ISETP.NE.AND P2, PT, R3, RZ, PT ;  /* 0x000000ff0300720c */ /* 0x000fca0003f45270 */
[----:B------:R-:W-:Y:S04]  /*0470*/  @!P0 LDS R7, [R6+UR4+-0x204] ;  /* 0xfffdfc0406078984 */ /* 0x000fe80008000800 */
[----:B------:R-:W0:Y:S02]  /*0480*/  @!P0 LDS R12, [R6+UR4+-0x4] ;  /* 0xfffffc04060c8984 */ /* 0x000e240008000800 */
[----:B0-----:R-:W-:-:S05]  /*0490*/  @!P0 FADD R7, R7, R12 ;  /* 0x0000000c07078221 */ /* 0x001fca0000000000 */
[----:B------:R-:W-:Y:S01]  /*04a0*/  @!P0 STS [R6+UR4+-0x4], R7 ;  /* 0xfffffc0706008988 */ /* 0x000fe20008000804 */
[----:B------:R-:W-:Y:S01]  /*04b0*/  BAR.SYNC.DEFER_BLOCKING 0x0 ;  /* 0x0000000000007b1d */ /* 0x000fe20000010000 */
[----:B------:R-:W-:-:S05]  /*04c0*/  ISETP.GT.U32.AND P0, PT, R3, 0x2, PT ;  /* 0x000000020300780c */ /* 0x000fca0003f04070 */
[----:B------:R-:W-:Y:S04]  /*04d0*/  @!P2 LDS R9, [UR4+0x3fc] ;  /* 0x0003fc04ff09a984 */ /* 0x000fe80008000800 */
[----:B------:R-:W0:Y:S02]  /*04e0*/  @!P2 LDS R10, [UR4+0x7fc] ;  /* 0x0007fc04ff0aa984 */ /* 0x000e240008000800 */
[----:B0-----:R-:W-:-:S05]  /*04f0*/  @!P2 FADD R9, R9, R10 ;  /* 0x0000000a0909a221 */ /* 0x001fca0000000000 */
[----:B------:R-:W-:Y:S01]  /*0500*/  @!P2 STS [UR4+0x7fc], R9 ;  /* 0x0007fc09ff00a988 */ /* 0x000fe20008000804 */
[----:B------:R-:W-:Y:S06]  /*0510*/  BAR.SYNC.DEFER_BLOCKING 0x0 ;  /* 0x0000000000007b1d */ /* 0x000fec0000010000 */
[----:B------:R-:W-:Y:S04]  /*0520*/  @!P2 LDS R8, [UR4+0x3fc] ;  /* 0x0003fc04ff08a984 */ /* 0x000fe80008000800 */
[----:B------:R-:W0:Y:S02]  /*0530*/  @!P2 LDS R11, [UR4+0x5fc] ;  /* 0x0005fc04ff0ba984 */ /* 0x000e240008000800 */
[----:B0-----:R-:W-:Y:S01]  /*0540*/  @!P2 FADD R8, R8, R11 ;  /* 0x0000000b0808a221 */ /* 0x001fe20000000000 */
[----:B------:R-:W-:-:S04]  /*0550*/  @!P0 LEA R11, R3, 0x200, 0x9 ;  /* 0x00000200030b8811 */ /* 0x000fc800078e48ff */
[----:B------:R-:W-:Y:S01]  /*0560*/  @!P2 STS [UR4+0x5fc], R8 ;  /* 0x0005fc08ff00a988 */ /* 0x000fe20008000804 */
[----:B------:R-:W-:Y:S01]  /*0570*/  BAR.SYNC.DEFER_BLOCKING 0x0 ;  /* 0x0000000000007b1d */ /* 0x000fe20000010000 */
[----:B------:R-:W-:-:S13]  /*0580*/  ISETP.GT.U32.AND P2, PT, R3, 0x6, PT ;  /* 0x000000060300780c */ /* 0x000fda0003f44070 */
[----:B------:R-:W-:Y:S01]  /*0590*/  @!P2 LEA R12, R3, 0x100, 0x8 ;  /* 0x00000100030ca811 */ /* 0x000fe200078e40ff */
[----:B------:R-:W-:Y:S04]  /*05a0*/  @!P0 LDS R6, [R11+UR4+-0x4] ;  /* 0xfffffc040b068984 */ /* 0x000fe80008000800 */
[----:B------:R-:W0:Y:S02]  /*05b0*/  @!P0 LDS R7, [R11+UR4+0xfc] ;  /* 0x0000fc040b078984 */ /* 0x000e240008000800 */
[----:B0-----:R-:W-:-:S05]  /*05c0*/  @!P0 FADD R6, R6, R7 ;  /* 0x0000000706068221 */ /* 0x001fca0000000000 */
[----:B------:R-:W-:Y:S01]  /*05d0*/  @!P0 STS [R11+UR4+0xfc], R6 ;  /* 0x0000fc060b008988 */ /* 0x000fe20008000804 */
        /* <DEDUP_REMOVED lines=29> */
[----:B------:R-:W-:-:S05]  /*07b0*/  ISETP.GT.U32.AND P0, PT, R3, 0xfe, PT ;  /* 0x000000fe0300780c */ /* 0x000fca0003f04070 */
[----:B------:R-:W-:Y:S04]  /*07c0*/  @!P2 LDS R8, [R13+UR4+-0x4] ;  /* 0xfffffc040d08a984 */ /* 0x000fe80008000800 */
[----:B------:R-:W0:Y:S02]  /*07d0*/  @!P2 LDS R9, [R13+UR4+0x4] ;  /* 0x000004040d09a984 */ /* 0x000e240008000800 */
[----:B0-----:R-:W-:-:S05]  /*07e0*/  @!P2 FADD R8, R8, R9 ;  /* 0x000000090808a221 */ /* 0x001fca0000000000 */
[----:B------:R-:W-:Y:S01]  /*07f0*/  @!P2 STS [R13+UR4+0x4], R8 ;  /* 0x000004080d00a988 */ /* 0x000fe20008000804 */
[----:B------:R-:W-:Y:S06]  /*0800*/  BAR.SYNC.DEFER_BLOCKING 0x0 ;  /* 0x0000000000007b1d */ /* 0x000fec0000010000 */
[----:B------:R-:W-:Y:S04]  /*0810*/  @!P0 LDS R6, [R5+0x4] ;  /* 0x0000040005068984 */ /* 0x000fe80000000800 */
[----:B------:R-:W0:Y:S02]  /*0820*/  @!P0 LDS R9, [R5+0x8] ;  /* 0x0000080005098984 */ /* 0x000e240000000800 */
[----:B0-----:R-:W-:-:S02]  /*0830*/  @!P0 FADD R10, R6, R9 ;  /* 0x00000009060a8221 */ /* 0x001fc40000000000 */
[----:B------:R-:W0:Y:S03]  /*0840*/  @!P1 LDC.64 R6, c[0x0][0x388] ;  /* 0x0000e200ff069b82 */ /* 0x000e260000000a00 */
[----:B------:R-:W-:Y:S05]  /*0850*/  @!P0 STS [R5+0x8], R10 ;  /* 0x0000080a05008388 */ /* 0x000fea0000000800 */
[----:B------:R-:W-:Y:S01]  /*0860*/  BAR.SYNC.DEFER_BLOCKING 0x0 ;  /* 0x0000000000007b1d */ /* 0x000fe20000010000 */
[----:B---3--:R-:W-:-:S04]  /*0870*/  ISETP.NE.U32.AND P0, PT, RZ, UR8, PT ;  /* 0x00000008ff007c0c */ /* 0x008fc8000bf05070 */
[----:B------:R-:W-:-:S04]  /*0880*/  ISETP.NE.AND.EX P0, PT, RZ, UR9, PT, P0 ;  /* 0x00000009ff007c0c */ /* 0x000fc8000bf05300 */
[----:B------:R-:W-:Y:S01]  /*0890*/  ISETP.NE.OR P0, PT, R3, 0x1ff, !P0 ;  /* 0x000001ff0300780c */ /* 0x000fe20004705670 */
[----:B0-----:R-:W-:Y:S01]  /*08a0*/  @!P1 IMAD.WIDE R2, R2, 0x4, R6 ;  /* 0x0000000402029825 */ /* 0x001fe200078e0206 */
[----:B------:R-:W0:Y:S04]  /*08b0*/  @!P1 LDS R9, [R4] ;  /* 0x0000000004099984 */ /* 0x000e280000000800 */
[----:B0-----:R0:W-:Y:S07]  /*08c0*/  @!P1 STG.E desc[UR6][R2.64], R9 ;  /* 0x0000000902009986 */ /* 0x0011ee000c101906 */
[----:B------:R-:W-:Y:S05]  /*08d0*/  @P0 EXIT ;  /* 0x000000000000094d */ /* 0x000fea0003800000 */
[----:B------:R-:W1:Y:S01]  /*08e0*/  LDS R5, [UR4+0x7fc] ;  /* 0x0007fc04ff057984 */ /* 0x000e620008000800 */
[----:B0-----:R-:W0:Y:S02]  /*08f0*/  LDC.64 R2, c[0x0][0x398] ;  /* 0x0000e600ff027b82 */ /* 0x001e240000000a00 */
[----:B0-----:R-:W-:-:S05]  /*0900*/  IMAD.WIDE.U32 R2, R0, 0x4, R2 ;  /* 0x0000000400027825 */ /* 0x001fca00078e0002 */
[----:B-1----:R-:W-:Y:S01]  /*0910*/  STG.E desc[UR6][R2.64], R5 ;  /* 0x0000000502007986 */ /* 0x002fe2000c101906 */
[----:B------:R-:W-:Y:S05]  /*0920*/  EXIT ;  /* 0x000000000000794d */ /* 0x000fea0003800000 */
.L_x_3:
        /* <DEDUP_REMOVED lines=13> */
.L_x_9:


//--------------------- .text._Z37kogge_stone_scan_double_buffer_kernelILi512EEvPKfPfiS2_ --------------------------
	.section	.text._Z37kogge_stone_scan_double_buffer_kernelILi512EEvPKfPfiS2_,"ax",@progbits
	.align	128
        .global         _Z37kogge_stone_scan_double_buffer_kernelILi512EEvPKfPfiS2_
        .type           _Z37kogge_stone_scan_double_buffer_kernelILi512EEvPKfPfiS2_,@function
        .size           _Z37kogge_stone_scan_double_buffer_kernelILi512EEvPKfPfiS2_,(.L_x_10 - _Z37kogge_stone_scan_double_buffer_kernelILi512EEvPKfPfiS2_)
        .other          _Z37kogge_stone_scan_double_buffer_kernelILi512EEvPKfPfiS2_,@"STO_CUDA_ENTRY STV_DEFAULT"
_Z37kogge_stone_scan_double_buffer_kernelILi512EEvPKfPfiS2_:
.text._Z37kogge_stone_scan_double_buffer_kernelILi512EEvPKfPfiS2_:
[----:B------:R-:W-:Y:S01]  /*0000*/  LDC R1, c[0x0][0x37c] ;  /* 0x0000df00ff017b82 */ /* 0x000fe20000000800 */
[----:B------:R-:W0:Y:S01]  /*0010*/  S2R R3, SR_TID.X ;  /* 0x0000000000037919 */ /* 0x000e220000002100 */
[----:B------:R-:W0:Y:S01]  /*0020*/  LDCU UR4, c[0x0][0x360] ;  /* 0x00006c00ff0477ac */ /* 0x000e220008000800 */
[----:B------:R-:W-:Y:S01]  /*0030*/  HFMA2 R5, -RZ, RZ, 0, 0 ;  /* 0x00000000ff057431 */ /* 0x000fe200000001ff */
        /* <DEDUP_REMOVED lines=8> */
[----:B--2---:R-:W2:Y:S01]  /*00c0*/  @!P1 LDG.E R5, desc[UR6][R6.64] ;  /* 0x0000000606059981 */ /* 0x004ea2000c1e1900 */
[----:B------:R-:W0:Y:S01]  /*00d0*/  S2UR UR5, SR_CgaCtaId ;  /* 0x00000000000579c3 */ /* 0x000e220000008800 */
[----:B------:R-:W-:Y:S01]  /*00e0*/  UMOV UR4, 0x400 ;  /* 0x0000040000047882 */ /* 0x000fe20000000000 */
[----:B------:R-:W-:Y:S01]  /*00f0*/  ISETP.NE.AND P0, PT, R3, RZ, PT ;  /* 0x000000ff0300720c */ /* 0x000fe20003f05270 */
[----:B0-----:R-:W-:-:S06]  /*0100*/  ULEA UR4, UR5, UR4, 0x18 ;  /* 0x0000000405047291 */ /* 0x001fcc000f8ec0ff */
[----:B------:R-:W-:-:S05]  /*0110*/  LEA R4, R3, UR4, 0x2 ;  /* 0x0000000403047c11 */ /* 0x000fca000f8e10ff */
[----:B--2---:R-:W-:Y:S01]  /*0120*/  STS [R4], R5 ;  /* 0x0000000504007388 */ /* 0x004fe20000000800 */
[----:B------:R-:W-:Y:S06]  /*0130*/  BAR.SYNC.DEFER_BLOCKING 0x0 ;  /* 0x0000000000007b1d */ /* 0x000fec0000010000 */
[----:B------:R-:W-:Y:S04]  /*0140*/  @P0 LDS R8, [R4] ;  /* 0x0000000004080984 */ /* 0x000fe80000000800 */
[----:B------:R-:W0:Y:S02]  /*0150*/  @P0 LDS R9, [R4+-0x4] ;  /* 0xfffffc0004090984 */ /* 0x000e240000000800 */
[----:B0-----:R-:W-:-:S06]  /*0160*/  @P0 FADD R9, R8, R9 ;  /* 0x0000000908090221 */ /* 0x001fcc0000000000 */
[----:B------:R-:W0:Y:S01]  /*0170*/  @!P0 LDS R9, [UR4] ;  /* 0x00000004ff098984 */ /* 0x000e220008000800 */
[----:B------:R-:W-:-:S03]  /*0180*/  ISETP.GE.U32.AND P0, PT, R3, 0x2, PT ;  /* 0x000000020300780c */ /* 0x000fc60003f06070 */
[----:B0-----:R-:W-:Y:S01]  /*0190*/  STS [R4+0x800], R9 ;  /* 0x0008000904007388 */ /* 0x001fe20000000800 */
[----:B------:R-:W-:Y:S09]  /*01a0*/  BAR.SYNC.DEFER_BLOCKING 0x0 ;  /* 0x0000000000007b1d */ /* 0x000ff20000010000 */
[----:B------:R-:W-:Y:S04]  /*01b0*/  @P0 LDS R6, [R4+0x800] ;  /* 0x0008000004060984 */ /* 0x000fe80000000800 */
[----:B------:R-:W0:Y:S02]  /*01c0*/  @P0 LDS R7, [R4+0x7f8] ;  /* 0x0007f80004070984 */ /* 0x000e240000000800 */
[----:B0-----:R-:W-:-:S06]  /*01d0*/  @P0 FADD R7, R6, R7 ;  /* 0x0000000706070221 */ /* 0x001fcc0000000000 */
[----:B------:R-:W0:Y:S01]  /*01e0*/  @!P0 LDS R7, [R4+0x800] ;  /* 0x0008000004078984 */ /* 0x000e220000000800 */
[----:B------:R-:W-:-:S03]  /*01f0*/  ISETP.GE.U32.AND P0, PT, R3, 0x4, PT ;  /* 0x000000040300780c */ /* 0x000fc60003f06070 */
[----:B0-----:R-:W-:Y:S01]  /*0200*/  STS [R4], R7 ;  /* 0x0000000704007388 */ /* 0x001fe20000000800 */
[----:B------:R-:W-:Y:S09]  /*0210*/  BAR.SYNC.DEFER_BLOCKING 0x0 ;  /* 0x0000000000007b1d */ /* 0x000ff20000010000 */
[----:B------:R-:W-:Y:S04]  /*0220*/  @P0 LDS R5, [R4] ;  /* 0x0000000004050984 */ /* 0x000fe80000000800 */
[----:B------:R-:W0:Y:S02]  /*0230*/  @P0 LDS R6, [R4+-0x10] ;  /* 0xfffff00004060984 */ /* 0x000e240000000800 */
[----:B0-----:R-:W-:-:S06]  /*0240*/  @P0 FADD R5, R5, R6 ;  /* 0x0000000605050221 */ /* 0x001fcc0000000000 */
[----:B------:R-:W0:Y:S01]  /*0250*/  @!P0 LDS R5, [R4] ;  /* 0x0000000004058984 */ /* 0x000e220000000800 */
        /* <DEDUP_REMOVED lines=40> */
[----:B0-----:R-:W-:-:S02]  /*04e0*/  @P0 FADD R9, R6, R7 ;  /* 0x0000000706090221 */ /* 0x001fc40000000000 */
[----:B------:R-:W0:Y:S04]  /*04f0*/  @!P1 LDC.64 R6, c[0x0][0x388] ;  /* 0x0000e200ff069b82 */ /* 0x000e280000000a00 */
[----:B------:R-:W1:Y:S01]  /*0500*/  @!P0 LDS R9, [R4] ;  /* 0x0000000004098984 */ /* 0x000e620000000800 */
[----:B---3--:R-:W-:-:S04]  /*0510*/  ISETP.NE.U32.AND P0, PT, RZ, UR8, PT ;  /* 0x00000008ff007c0c */ /* 0x008fc8000bf05070 */
[----:B------:R-:W-:-:S04]  /*0520*/  ISETP.NE.AND.EX P0, PT, RZ, UR9, PT, P0 ;  /* 0x00000009ff007c0c */ /* 0x000fc8000bf05300 */
[----:B------:R-:W-:Y:S01]  /*0530*/  ISETP.NE.OR P0, PT, R3, 0x1ff, !P0 ;  /* 0x000001ff0300780c */ /* 0x000fe20004705670 */
[----:B0-----:R-:W-:Y:S01]  /*0540*/  @!P1 IMAD.WIDE R2, R2, 0x4, R6 ;  /* 0x0000000402029825 */ /* 0x001fe200078e0206 */
[----:B-1----:R-:W-:Y:S01]  /*0550*/  STS [R4+0x800], R9 ;  /* 0x0008000904007388 */ /* 0x002fe20000000800 */
[----:B------:R-:W-:Y:S06]  /*0560*/  BAR.SYNC.DEFER_BLOCKING 0x0 ;  /* 0x0000000000007b1d */ /* 0x000fec0000010000 */
[----:B------:R-:W0:Y:S04]  /*0570*/  @!P1 LDS R11, [R4+0x800] ;  /* 0x00080000040b9984 */ /* 0x000e280000000800 */
[----:B0-----:R0:W-:Y:S01]  /*0580*/  @!P1 STG.E desc[UR6][R2.64], R11 ;  /* 0x0000000b02009986 */ /* 0x0011e2000c101906 */
[----:B------:R-:W-:Y:S05]  /*0590*/  @P0 EXIT ;  /* 0x000000000000094d */ /* 0x000fea0003800000 */
[----:B------:R-:W1:Y:S01]  /*05a0*/  LDS R5, [UR4+0xffc] ;  /* 0x000ffc04ff057984 */ /* 0x000e620008000800 */
[----:B0-----:R-:W0:Y:S02]  /*05b0*/  LDC.64 R2, c[0x0][0x398] ;  /* 0x0000e600ff027b82 */ /* 0x001e240000000a00 */
[----:B0-----:R-:W-:-:S05]  /*05c0*/  IMAD.WIDE.U32 R2, R0, 0x4, R2 ;  /* 0x0000000400027825 */ /* 0x001fca00078e0002 */
[----:B-1----:R-:W-:Y:S01]  /*05d0*/  STG.E desc[UR6][R2.64], R5 ;  /* 0x0000000502007986 */ /* 0x002fe2000c101906 */
[----:B------:R-:W-:Y:S05]  /*05e0*/  EXIT ;  /* 0x000000000000794d */ /* 0x000fea0003800000 */
.L_x_4:
        /* <DEDUP_REMOVED lines=9> */
.L_x_10:


//--------------------- .text._Z23kogge_stone_scan_kernelILi512EEvPKfPfiS2_ --------------------------
	.section	.text._Z23kogge_stone_scan_kernelILi512EEvPKfPfiS2_,"ax",@progbits
	.align	128
        .global         _Z23kogge_stone_scan_kernelILi512EEvPKfPfiS2_
        .type           _Z23kogge_stone_scan_kernelILi512EEvPKfPfiS2_,@function
        .size           _Z23kogge_stone_scan_kernelILi512EEvPKfPfiS2_,(.L_x_11 - _Z23kogge_stone_scan_kernelILi512EEvPKfPfiS2_)
        .other          _Z23kogge_stone_scan_kernelILi512EEvPKfPfiS2_,@"STO_CUDA_ENTRY STV_DEFAULT"
_Z23kogge_stone_scan_kernelILi512EEvPKfPfiS2_:
.text._Z23kogge_stone_scan_kernelILi512EEvPKfPfiS2_:
[----:B------:R-:W-:Y:S01]  /*0000*/  LDC R1, c[0x0][0x37c] ;  /* 0x0000df00ff017b82 */ /* 0x000fe20000000800 */
[----:B------:R-:W0:Y:S01]  /*0010*/  S2R R3, SR_TID.X ;  /* 0x0000000000037919 */ /* 0x000e220000002100 */
[----:B------:R-:W0:Y:S01]  /*0020*/  LDCU UR4, c[0x0][0x360] ;  /* 0x00006c00ff0477ac */ /* 0x000e220008000800 */
[----:B------:R-:W0:Y:S01]  /*0030*/  S2R R0, SR_CTAID.X ;  /* 0x0000000000007919 */ /* 0x000e220000002500 */
[----:B------:R-:W1:Y:S01]  /*0040*/  LDCU UR5, c[0x0][0x390] ;  /* 0x00007200ff0577ac */ /* 0x000e620008000800 */
[----:B------:R-:W2:Y:S01]  /*0050*/  LDCU.64 UR6, c[0x0][0x358] ;  /* 0x00006b00ff0677ac */ /* 0x000ea20008000a00 */
[----:B------:R-:W-:Y:S01]  /*0060*/  IMAD.MOV.U32 R5, RZ, RZ, RZ ;  /* 0x000000ffff057224 */ /* 0x000fe200078e00ff */
[----:B------:R-:W3:Y:S01]  /*0070*/  LDCU.64 UR8, c[0x0][0x398] ;  /* 0x00007300ff0877ac */ /* 0x000ee20008000a00 */
[----:B0-----:R-:W-:-:S05]  /*0080*/  IMAD R2, R0, UR4, R3 ;  /* 0x0000000400027c24 */ /* 0x001fca000f8e0203 */
[----:B-1----:R-:W-:-:S13]  /*0090*/  ISETP.GE.AND P1, PT, R2, UR5, PT ;  /* 0x0000000502007c0c */ /* 0x002fda000bf26270 */
[----:B------:R-:W0:Y:S02]  /*00a0*/  @!P1 LDC.64 R6, c[0x0][0x380] ;  /* 0x0000e000ff069b82 */ /* 0x000e240000000a00 */
[----:B0-----:R-:W-:-:S06]  /*00b0*/  @!P1 IMAD.WIDE R6, R2, 0x4, R6 ;  /* 0x0000000402069825 */ /* 0x001fcc00078e0206 */
[----:B--2---:R-:W2:Y:S01]  /*00c0*/  @!P1 LDG.E R7, desc[UR6][R6.64] ;  /* 0x0000000606079981 */ /* 0x004ea2000c1e1900 */
[----:B------:R-:W0:Y:S01]  /*00d0*/  S2UR UR5, SR_CgaCtaId ;  /* 0x00000000000579c3 */ /* 0x000e220000008800 */
[----:B------:R-:W-:Y:S01]  /*00e0*/  UMOV UR4, 0x400 ;  /* 0x0000040000047882 */ /* 0x000fe20000000000 */
[C---:B------:R-:W-:Y:S02]  /*00f0*/  ISETP.NE.AND P0, PT, R3.reuse, RZ, PT ;  /* 0x000000ff0300720c */ /* 0x040fe40003f05270 */
[----:B------:R-:W-:Y:S01]  /*0100*/  ISETP.GE.U32.AND P2, PT, R3, 0x2, PT ;  /* 0x000000020300780c */ /* 0x000fe20003f46070 */
[----:B0-----:R-:W-:-:S06]  /*0110*/  ULEA UR4, UR5, UR4, 0x18 ;  /* 0x0000000405047291 */ /* 0x001fcc000f8ec0ff */
[----:B------:R-:W-:-:S05]  /*0120*/  LEA R4, R3, UR4, 0x2 ;  /* 0x0000000403047c11 */ /* 0x000fca000f8e10ff */
[----:B--2---:R0:W-:Y:S04]  /*0130*/  @!P1 STS [R4], R7 ;  /* 0x0000000704009388 */ /* 0x0041e80000000800 */
[----:B------:R-:W-:Y:S01]  /*0140*/  @P1 STS [R4], RZ ;  /* 0x000000ff04001388 */ /* 0x000fe20000000800 */
[----:B------:R-:W-:Y:S01]  /*0150*/  BAR.SYNC.DEFER_BLOCKING 0x0 ;  /* 0x0000000000007b1d */ /* 0x000fe20000010000 */
[----:B0-----:R-:W-:-:S05]  /*0160*/  HFMA2 R7, -RZ, RZ, 0, 0 ;  /* 0x00000000ff077431 */ /* 0x001fca00000001ff */
[----:B------:R-:W-:Y:S04]  /*0170*/  @P0 LDS R8, [R4] ;  /* 0x0000000004080984 */ /* 0x000fe80000000800 */
[----:B------:R-:W0:Y:S02]  /*0180*/  @P0 LDS R9, [R4+-0x4] ;  /* 0xfffffc0004090984 */ /* 0x000e240000000800 */
[----:B0-----:R-:W-:Y:S01]  /*0190*/  @P0 FADD R5, R8, R9 ;  /* 0x0000000908050221 */ /* 0x001fe20000000000 */
[----:B------:R-:W-:Y:S06]  /*01a0*/  BAR.SYNC.DEFER_BLOCKING 0x0 ;  /* 0x0000000000007b1d */ /* 0x000fec0000010000 */
[----:B------:R0:W-:Y:S02]  /*01b0*/  @P0 STS [R4], R5 ;  /* 0x0000000504000388 */ /* 0x0001e40000000800 */
[----:B------:R-:W-:Y:S01]  /*01c0*/  BAR.SYNC.DEFER_BLOCKING 0x0 ;  /* 0x0000000000007b1d */ /* 0x000fe20000010000 */
[----:B------:R-:W-:Y:S01]  /*01d0*/  ISETP.GE.U32.AND P0, PT, R3, 0x4, PT ;  /* 0x000000040300780c */ /* 0x000fe20003f06070 */
[----:B0-----:R-:W-:-:S04]  /*01e0*/  IMAD.MOV.U32 R5, RZ, RZ, RZ ;  /* 0x000000ffff057224 */ /* 0x001fc800078e00ff */
[----:B------:R-:W-:Y:S04]  /*01f0*/  @P2 LDS R6, [R4] ;  /* 0x0000000004062984 */ /* 0x000fe80000000800 */
[----:B------:R-:W0:Y:S02]  /*0200*/  @P2 LDS R9, [R4+-0x8] ;  /* 0xfffff80004092984 */ /* 0x000e240000000800 */
[----:B0-----:R-:W-:Y:S01]  /*0210*/  @P2 FADD R7, R6, R9 ;  /* 0x0000000906072221 */ /* 0x001fe20000000000 */
[----:B------:R-:W-:Y:S06]  /*0220*/  BAR.SYNC.DEFER_BLOCKING 0x0 ;  /* 0x0000000000007b1d */ /* 0x000fec0000010000 */
[----:B------:R0:W-:Y:S02]  /*0230*/  @P2 STS [R4], R7 ;  /* 0x0000000704002388 */ /* 0x0001e40000000800 */
[----:B------:R-:W-:Y:S01]  /*0240*/  BAR.SYNC.DEFER_BLOCKING 0x0 ;  /* 0x0000000000007b1d */ /* 0x000fe20000010000 */
[----:B------:R-:W-:-:S02]  /*0250*/  ISETP.GE.U32.AND P2, PT, R3, 0x8, PT ;  /* 0x000000080300780c */ /* 0x000fc40003f46070 */
[----:B0-----:R-:W-:-:S03]  /*0260*/  MOV R7, RZ ;  /* 0x000000ff00077202 */ /* 0x001fc60000000f00 */
        /* <DEDUP_REMOVED lines=14> */
[----:B------:R-:W-:Y:S01]  /*0350*/  ISETP.GE.U32.AND P2, PT, R3, 0x20, PT ;  /* 0x000000200300780c */ /* 0x000fe20003f46070 */
[----:B0-----:R-:W-:-:S04]  /*0360*/  HFMA2 R7, -RZ, RZ, 0, 0 ;  /* 0x00000000ff077431 */ /* 0x001fc800000001ff */
        /* <DEDUP_REMOVED lines=28> */
[----:B------:R-:W-:Y:S02]  /*0530*/  @P2 STS [R4], R7 ;  /* 0x0000000704002388 */ /* 0x000fe40000000800 */
[----:B------:R-:W-:Y:S06]  /*0540*/  BAR.SYNC.DEFER_BLOCKING 0x0 ;  /* 0x0000000000007b1d */ /* 0x000fec0000010000 */
[----:B------:R-:W-:Y:S04]  /*0550*/  @P0 LDS R6, [R4] ;  /* 0x0000000004060984 */ /* 0x000fe80000000800 */
[----:B------:R-:W0:Y:S02]  /*0560*/  @P0 LDS R9, [R4+-0x400] ;  /* 0xfffc000004090984 */ /* 0x000e240000000800 */
[----:B0-----:R-:W-:Y:S01]  /*0570*/  @P0 FADD R5, R6, R9 ;  /* 0x0000000906050221 */ /* 0x001fe20000000000 */
[----:B------:R-:W-:Y:S08]  /*0580*/  BAR.SYNC.DEFER_BLOCKING 0x0 ;  /* 0x0000000000007b1d */ /* 0x000ff00000010000 */
[----:B------:R-:W0:Y:S01]  /*0590*/  @!P1 LDC.64 R6, c[0x0][0x388] ;  /* 0x0000e200ff069b82 */ /* 0x000e220000000a00 */
[----:B------:R-:W-:Y:S07]  /*05a0*/  @P0 STS [R4], R5 ;  /* 0x0000000504000388 */ /* 0x000fee0000000800 */
        /* <DEDUP_REMOVED lines=13> */
.L_x_5:
        /* <DEDUP_REMOVED lines=16> */
.L_x_11:


//--------------------- .nv.shared.reserved.0     --------------------------
	.section	.nv.shared.reserved.0,"aw",@nobits
	.weak		__nv_reservedSMEM_offset_0_alias
	.size		__nv_reservedSMEM_offset_0_alias, 0, 64
	.other		__nv_reservedSMEM_offset_0_alias,@"STO_CUDA_RESERVED_SHARED STV_DEFAULT"
__nv_reservedSMEM_offset_0_alias:
	.zero		0
	.zero		64


//--------------------- .nv.shared._Z32brent_kung_scan_optimized_kernelILi512EEvPKfPfiS2_ --------------------------
	.section	.nv.shared._Z32brent_kung_scan_optimized_kernelILi512EEvPKfPfiS2_,"aw",@nobits
	.sectionflags	@""
	.align	4
.nv.shared._Z32brent_kung_scan_optimized_kernelILi512EEvPKfPfiS2_:
	.zero		5120


//--------------------- .nv.shared._Z22brent_kung_scan_kernelILi512EEvPKfPfiS2_ --------------------------
	.section	.nv.shared._Z22brent_kung_scan_kernelILi512EEvPKfPfiS2_,"aw",@nobits
	.sectionflags	@""
	.align	4
.nv.shared._Z22brent_kung_scan_kernelILi512EEvPKfPfiS2_:
	.zero		3072


//--------------------- .nv.shared._Z37kogge_stone_scan_double_buffer_kernelILi512EEvPKfPfiS2_ --------------------------
	.section	.nv.shared._Z37kogge_stone_scan_double_buffer_kernelILi512EEvPKfPfiS2_,"aw",@nobits
	.sectionflags	@""
	.align	4
.nv.shared._Z37kogge_stone_scan_double_buffer_kernelILi512EEvPKfPfiS2_:
	.zero		5120


//--------------------- .nv.shared._Z23kogge_stone_scan_kernelILi512EEvPKfPfiS2_ --------------------------
	.section	.nv.shared._Z23kogge_stone_scan_kernelILi512EEvPKfPfiS2_,"aw",@nobits
	.sectionflags	@""
	.align	4
.nv.shared._Z23kogge_stone_scan_kernelILi512EEvPKfPfiS2_:
	.zero		3072


//--------------------- .nv.constant0._Z25add_prefix_sum_for_blocksILi2EEvPfPKfi --------------------------
	.section	.nv.constant0._Z25add_prefix_sum_for_blocksILi2EEvPfPKfi,"a",@progbits
	.sectionflags	@""
	.align	4
.nv.constant0._Z25add_prefix_sum_for_blocksILi2EEvPfPKfi:
	.zero		916


//--------------------- .nv.constant0._Z25add_prefix_sum_for_blocksILi1EEvPfPKfi --------------------------
	.section	.nv.constant0._Z25add_prefix_sum_for_blocksILi1EEvPfPKfi,"a",@progbits
	.sectionflags	@""
	.align	4
.nv.constant0._Z25add_prefix_sum_for_blocksILi1EEvPfPKfi:
	.zero		916


//--------------------- .nv.constant0._Z32brent_kung_scan_optimized_kernelILi512EEvPKfPfiS2_ --------------------------
	.section	.nv.constant0._Z32brent_kung_scan_optimized_kernelILi512EEvPKfPfiS2_,"a",@progbits
	.sectionflags	@""
	.align	4
.nv.constant0._Z32brent_kung_scan_optimized_kernelILi512EEvPKfPfiS2_:
	.zero		928


//--------------------- .nv.constant0._Z22brent_kung_scan_kernelILi512EEvPKfPfiS2_ --------------------------
	.section	.nv.constant0._Z22brent_kung_scan_kernelILi512EEvPKfPfiS2_,"a",@progbits
	.sectionflags	@""
	.align	4
.nv.constant0._Z22brent_kung_scan_kernelILi512EEvPKfPfiS2_:
	.zero		928


//--------------------- .nv.constant0._Z37kogge_stone_scan_double_buffer_kernelILi512EEvPKfPfiS2_ --------------------------
	.section	.nv.constant0._Z37kogge_stone_scan_double_buffer_kernelILi512EEvPKfPfiS2_,"a",@progbits
	.sectionflags	@""
	.align	4
.nv.constant0._Z37kogge_stone_scan_double_buffer_kernelILi512EEvPKfPfiS2_:
	.zero		928


//--------------------- .nv.constant0._Z23kogge_stone_scan_kernelILi512EEvPKfPfiS2_ --------------------------
	.section	.nv.constant0._Z23kogge_stone_scan_kernelILi512EEvPKfPfiS2_,"a",@progbits
	.sectionflags	@""
	.align	4
.nv.constant0._Z23kogge_stone_scan_kernelILi512EEvPKfPfiS2_:
	.zero		928


//--------------------- SYMBOLS --------------------------

	.type		.nv.reservedSmem.offset0,@object
	.size		.nv.reservedSmem.offset0,0x4
	.type		.nv.reservedSmem.cap,@object
	.size		.nv.reservedSmem.cap,0x4
